	.target	sm_90a

	.elftype	@"ET_EXEC"


//--------------------- .note.nv.tkinfo           --------------------------
	.section	.note.nv.tkinfo,"",@"SHT_NOTE"
	.sectionflags	@"SHF_NOTE_NV_TKINFO"
	.tkinfo
        /*0018*/ 	.word	0x00000002
        /*0030*/ 	.string	""
        /*0030*/ 	.string	"ptxas"
        /*0030*/ 	.string	"Cuda compilation tools, release 13.0, V13.0.88"
        /*0030*/ 	.string	"Build cuda_13.0.r13.0/compiler.36424714_0"
        /*0030*/ 	.string	"-arch sm_90a -m 64 "



//--------------------- .note.nv.cuinfo           --------------------------
	.section	.note.nv.cuinfo,"",@"SHT_NOTE"
	.sectionflags	@"SHF_NOTE_NV_CUINFO"
        /*0018*/ 	.short	0x0002
        /*001a*/ 	.short	0x005a
        /*001c*/ 	.short	0x0082
	.zero		2


//--------------------- .nv.info                  --------------------------
	.section	.nv.info,"",@"SHT_CUDA_INFO"
	.align	4


	//----- nvinfo : EIATTR_REGCOUNT
	.align		4
        /*0000*/ 	.byte	0x04, 0x2f
        /*0002*/ 	.short	(.L_15 - .L_14)
	.align		4
.L_14:
        /*0004*/ 	.word	index@(_ZN7cutlass13device_kernelINS_4gemm6kernel13GemmUniversalIN4cute5tupleIJiiiiEEENS1_10collective13CollectiveMmaINS1_34MainloopSm90TmaGmmaWarpSpecializedILi3ENS5_IJNS4_1CILi2EEENSA_ILi1EEESC_EEENS1_32KernelTmaWarpSpecializedPingpongEEENS5_IJNSA_ILi64EEESG_SG_EEENS_10tfloat32_tENS5_IJlSC_lEEESI_SJ_NS4_8TiledMMAINS4_8MMA_AtomIJNS4_4SM904GMMA29MMA_64x64x8_F32TF32TF32_SS_TNILNSN_7ScaleInE1ELSP_1EEEEEENS4_6LayoutINS5_IJSC_SC_SC_EEENS5_IJNSA_ILi0EEESU_SU_EEEEENS5_IJNS4_10UnderscoreESX_SX_EEEEENS4_13SM90_TMA_LOADENS4_14ComposedLayoutINS4_7SwizzleILi3ELi4ELi3EEENS4_18smem_ptr_flag_bitsILi32EEENSS_INS5_IJNSA_ILi8EEENSA_ILi32EEEEEENS5_IJS17_SC_EEEEEEEvNS4_8identityENS4_23SM90_TMA_LOAD_MULTICASTES1B_vS1C_EENS_8epilogue10collective6detail29Sm90TmaWarpSpecializedAdapterINS1G_15DefaultEpilogueISI_SJ_SJ_NS1F_6thread17LinearCombinationISI_Li1EffLNS1K_9ScaleType4KindE0ELNS_15FloatRoundStyleE2ESI_EENS1_15EpilogueDefaultEEEEEvvEEEEvNT_6ParamsE)
        /*0008*/ 	.word	0x000000a8


	//----- nvinfo : EIATTR_FRAME_SIZE
	.align		4
.L_15:
        /*000c*/ 	.byte	0x04, 0x11
        /*000e*/ 	.short	(.L_17 - .L_16)
	.align		4
.L_16:
        /*0010*/ 	.word	index@(_ZN7cutlass13device_kernelINS_4gemm6kernel13GemmUniversalIN4cute5tupleIJiiiiEEENS1_10collective13CollectiveMmaINS1_34MainloopSm90TmaGmmaWarpSpecializedILi3ENS5_IJNS4_1CILi2EEENSA_ILi1EEESC_EEENS1_32KernelTmaWarpSpecializedPingpongEEENS5_IJNSA_ILi64EEESG_SG_EEENS_10tfloat32_tENS5_IJlSC_lEEESI_SJ_NS4_8TiledMMAINS4_8MMA_AtomIJNS4_4SM904GMMA29MMA_64x64x8_F32TF32TF32_SS_TNILNSN_7ScaleInE1ELSP_1EEEEEENS4_6LayoutINS5_IJSC_SC_SC_EEENS5_IJNSA_ILi0EEESU_SU_EEEEENS5_IJNS4_10UnderscoreESX_SX_EEEEENS4_13SM90_TMA_LOADENS4_14ComposedLayoutINS4_7SwizzleILi3ELi4ELi3EEENS4_18smem_ptr_flag_bitsILi32EEENSS_INS5_IJNSA_ILi8EEENSA_ILi32EEEEEENS5_IJS17_SC_EEEEEEEvNS4_8identityENS4_23SM90_TMA_LOAD_MULTICASTES1B_vS1C_EENS_8epilogue10collective6detail29Sm90TmaWarpSpecializedAdapterINS1G_15DefaultEpilogueISI_SJ_SJ_NS1F_6thread17LinearCombinationISI_Li1EffLNS1K_9ScaleType4KindE0ELNS_15FloatRoundStyleE2ESI_EENS1_15EpilogueDefaultEEEEEvvEEEEvNT_6ParamsE)
        /*0014*/ 	.word	0x00000008


	//----- nvinfo : EIATTR_MIN_STACK_SIZE
	.align		4
.L_17:
        /*0018*/ 	.byte	0x04, 0x12
        /*001a*/ 	.short	(.L_19 - .L_18)
	.align		4
.L_18:
        /*001c*/ 	.word	index@(_ZN7cutlass13device_kernelINS_4gemm6kernel13GemmUniversalIN4cute5tupleIJiiiiEEENS1_10collective13CollectiveMmaINS1_34MainloopSm90TmaGmmaWarpSpecializedILi3ENS5_IJNS4_1CILi2EEENSA_ILi1EEESC_EEENS1_32KernelTmaWarpSpecializedPingpongEEENS5_IJNSA_ILi64EEESG_SG_EEENS_10tfloat32_tENS5_IJlSC_lEEESI_SJ_NS4_8TiledMMAINS4_8MMA_AtomIJNS4_4SM904GMMA29MMA_64x64x8_F32TF32TF32_SS_TNILNSN_7ScaleInE1ELSP_1EEEEEENS4_6LayoutINS5_IJSC_SC_SC_EEENS5_IJNSA_ILi0EEESU_SU_EEEEENS5_IJNS4_10UnderscoreESX_SX_EEEEENS4_13SM90_TMA_LOADENS4_14ComposedLayoutINS4_7SwizzleILi3ELi4ELi3EEENS4_18smem_ptr_flag_bitsILi32EEENSS_INS5_IJNSA_ILi8EEENSA_ILi32EEEEEENS5_IJS17_SC_EEEEEEEvNS4_8identityENS4_23SM90_TMA_LOAD_MULTICASTES1B_vS1C_EENS_8epilogue10collective6detail29Sm90TmaWarpSpecializedAdapterINS1G_15DefaultEpilogueISI_SJ_SJ_NS1F_6thread17LinearCombinationISI_Li1EffLNS1K_9ScaleType4KindE0ELNS_15FloatRoundStyleE2ESI_EENS1_15EpilogueDefaultEEEEEvvEEEEvNT_6ParamsE)
        /*0020*/ 	.word	0x00000008
.L_19:


//--------------------- .nv.compat                --------------------------
	.section	.nv.compat,"",@"SHT_CUDA_COMPAT_INFO"
	.align	4
        /*0000*/ 	.byte	0x02, 0x09, 0x01, 0x00, 0x02, 0x02, 0x04, 0x00, 0x02, 0x05, 0x05, 0x00, 0x03, 0x07, 0x01, 0x01
        /*0010*/ 	.byte	0x02, 0x03, 0x01, 0x00, 0x02, 0x06, 0x01, 0x00, 0x04, 0x0b, 0x08, 0x00, 0x00, 0x00, 0x00, 0x00
        /*0020*/ 	.byte	0x00, 0x00, 0x00, 0x00


//--------------------- .nv.info._ZN7cutlass13device_kernelINS_4gemm6kernel13GemmUniversalIN4cute5tupleIJiiiiEEENS1_10collective13CollectiveMmaINS1_34MainloopSm90TmaGmmaWarpSpecializedILi3ENS5_IJNS4_1CILi2EEENSA_ILi1EEESC_EEENS1_32KernelTmaWarpSpecializedPingpongEEENS5_IJNSA_ILi64EEESG_SG_EEENS_10tfloat32_tENS5_IJlSC_lEEESI_SJ_NS4_8TiledMMAINS4_8MMA_AtomIJNS4_4SM904GMMA29MMA_64x64x8_F32TF32TF32_SS_TNILNSN_7ScaleInE1ELSP_1EEEEEENS4_6LayoutINS5_IJSC_SC_SC_EEENS5_IJNSA_ILi0EEESU_SU_EEEEENS5_IJNS4_10UnderscoreESX_SX_EEEEENS4_13SM90_TMA_LOADENS4_14ComposedLayoutINS4_7SwizzleILi3ELi4ELi3EEENS4_18smem_ptr_flag_bitsILi32EEENSS_INS5_IJNSA_ILi8EEENSA_ILi32EEEEEENS5_IJS17_SC_EEEEEEEvNS4_8identityENS4_23SM90_TMA_LOAD_MULTICASTES1B_vS1C_EENS_8epilogue10collective6detail29Sm90TmaWarpSpecializedAdapterINS1G_15DefaultEpilogueISI_SJ_SJ_NS1F_6thread17LinearCombinationISI_Li1EffLNS1K_9ScaleType4KindE0ELNS_15FloatRoundStyleE2ESI_EENS1_15EpilogueDefaultEEEEEvvEEEEvNT_6ParamsE --------------------------
	.section	.nv.info._ZN7cutlass13device_kernelINS_4gemm6kernel13GemmUniversalIN4cute5tupleIJiiiiEEENS1_10collective13CollectiveMmaINS1_34MainloopSm90TmaGmmaWarpSpecializedILi3ENS5_IJNS4_1CILi2EEENSA_ILi1EEESC_EEENS1_32KernelTmaWarpSpecializedPingpongEEENS5_IJNSA_ILi64EEESG_SG_EEENS_10tfloat32_tENS5_IJlSC_lEEESI_SJ_NS4_8TiledMMAINS4_8MMA_AtomIJNS4_4SM904GMMA29MMA_64x64x8_F32TF32TF32_SS_TNILNSN_7ScaleInE1ELSP_1EEEEEENS4_6LayoutINS5_IJSC_SC_SC_EEENS5_IJNSA_ILi0EEESU_SU_EEEEENS5_IJNS4_10UnderscoreESX_SX_EEEEENS4_13SM90_TMA_LOADENS4_14ComposedLayoutINS4_7SwizzleILi3ELi4ELi3EEENS4_18smem_ptr_flag_bitsILi32EEENSS_INS5_IJNSA_ILi8EEENSA_ILi32EEEEEENS5_IJS17_SC_EEEEEEEvNS4_8identityENS4_23SM90_TMA_LOAD_MULTICASTES1B_vS1C_EENS_8epilogue10collective6detail29Sm90TmaWarpSpecializedAdapterINS1G_15DefaultEpilogueISI_SJ_SJ_NS1F_6thread17LinearCombinationISI_Li1EffLNS1K_9ScaleType4KindE0ELNS_15FloatRoundStyleE2ESI_EENS1_15EpilogueDefaultEEEEEvvEEEEvNT_6ParamsE,"",@"SHT_CUDA_INFO"
	.sectionflags	@""
	.align	4


	//----- nvinfo : EIATTR_CUDA_API_VERSION
	.align		4
        /*0000*/ 	.byte	0x04, 0x37
        /*0002*/ 	.short	(.L_21 - .L_20)
.L_20:
        /*0004*/ 	.word	0x00000082


	//----- nvinfo : EIATTR_KPARAM_INFO
	.align		4
.L_21:
        /*0008*/ 	.byte	0x04, 0x17
        /*000a*/ 	.short	(.L_23 - .L_22)
.L_22:
        /*000c*/ 	.word	0x00000000
        /*0010*/ 	.short	0x0000
        /*0012*/ 	.short	0x0070
        /*0014*/ 	.byte	0x00, 0xf0, 0x01, 0x10


	//----- nvinfo : EIATTR_SPARSE_MMA_MASK
	.align		4
.L_23:
        /*0018*/ 	.byte	0x03, 0x50
        /*001a*/ 	.short	0x0000


	//----- nvinfo : EIATTR_MAXREG_COUNT
	.align		4
        /*001c*/ 	.byte	0x03, 0x1b
        /*001e*/ 	.short	0x00a8


	//----- nvinfo : EIATTR_NUM_BARRIERS
	.align		4
        /*0020*/ 	.byte	0x02, 0x4c
        /*0022*/ 	.byte	0x01
	.zero		1


	//----- nvinfo : EIATTR_EXTERNS
	.align		4
        /*0024*/ 	.byte	0x04, 0x0f
        /*0026*/ 	.short	(.L_25 - .L_24)


	//   ....[0]....
	.align		4
.L_24:
        /*0028*/ 	.word	index@(__assertfail)


	//----- nvinfo : EIATTR_ANNOTATIONS
	.align		4
.L_25:
        /*002c*/ 	.byte	0x04, 0x55
        /*002e*/ 	.short	(.L_27 - .L_26)


	//   ....[0]....
.L_26:
        /*0030*/ 	.word	0x00000001
        /*0034*/ 	.byte	0x90, 0x0d, 0x00, 0x00, 0x01, 0x00, 0x00, 0x00, 0x40, 0x14, 0x00, 0x00, 0x01, 0x00, 0x00, 0x00
        /*0044*/ 	.byte	0xb0, 0x48, 0x00, 0x00, 0x01, 0x00, 0x00, 0x00, 0xa0, 0x55, 0x00, 0x00


	//----- nvinfo : EIATTR_MERCURY_ISA_VERSION
	.align		4
.L_27:
        /*0050*/ 	.byte	0x03, 0x5f
        /*0052*/ 	.short	0x0101


	//----- nvinfo : EIATTR_INT_WARP_WIDE_INSTR_OFFSETS
	.align		4
        /*0054*/ 	.byte	0x04, 0x31
        /*0056*/ 	.short	(.L_29 - .L_28)


	//   ....[0]....
.L_28:
        /*0058*/ 	.word	0x000004d0


	//   ....[1]....
        /*005c*/ 	.word	0x000004f0


	//   ....[2]....
        /*0060*/ 	.word	0x00000510


	//   ....[3]....
        /*0064*/ 	.word	0x000005d0


	//   ....[4]....
        /*0068*/ 	.word	0x000005f0


	//   ....[5]....
        /*006c*/ 	.word	0x00000650


	//   ....[6]....
        /*0070*/ 	.word	0x00000760


	//   ....[7]....
        /*0074*/ 	.word	0x00000790


	//   ....[8]....
        /*0078*/ 	.word	0x00002480


	//----- nvinfo : EIATTR_COOP_GROUP_MASK_REGIDS
	.align		4
.L_29:
        /*007c*/ 	.byte	0x04, 0x29
        /*007e*/ 	.short	(.L_31 - .L_30)


	//   ....[0]....
.L_30:
        /*0080*/ 	.word	0xffffffff


	//   ....[1]....
        /*0084*/ 	.word	0xffffffff


	//   ....[2]....
        /*0088*/ 	.word	0xffffffff


	//   ....[3]....
        /*008c*/ 	.word	0xffffffff


	//   ....[4]....
        /*0090*/ 	.word	0xffffffff


	//   ....[5]....
        /*0094*/ 	.word	0xffffffff


	//   ....[6]....
        /*0098*/ 	.word	0xffffffff


	//----- nvinfo : EIATTR_COOP_GROUP_INSTR_OFFSETS
	.align		4
.L_31:
        /*009c*/ 	.byte	0x04, 0x28
        /*009e*/ 	.short	(.L_33 - .L_32)


	//   ....[0]....
.L_32:
        /*00a0*/ 	.word	0x00000070


	//   ....[1]....
        /*00a4*/ 	.word	0x00000080


	//   ....[2]....
        /*00a8*/ 	.word	0x00000140


	//   ....[3]....
        /*00ac*/ 	.word	0x000002b0


	//   ....[4]....
        /*00b0*/ 	.word	0x000002f0


	//   ....[5]....
        /*00b4*/ 	.word	0x00000370


	//   ....[6]....
        /*00b8*/ 	.word	0x00000940


	//----- nvinfo : EIATTR_REG_RECONFIG
	.align		4
.L_33:
        /*00bc*/ 	.byte	0x01, 0x54
	.zero		2


	//----- nvinfo : EIATTR_SYSCALL_OFFSETS
	.align		4
        /*00c0*/ 	.byte	0x04, 0x46
        /*00c2*/ 	.short	(.L_35 - .L_34)


	//   ....[0]....
.L_34:
        /*00c4*/ 	.word	0x00001930


	//----- nvinfo : EIATTR_MBARRIER_INSTR_OFFSETS
	.align		4
.L_35:
        /*00c8*/ 	.byte	0x04, 0x39
        /*00ca*/ 	.short	(.L_37 - .L_36)


	//   ....[0]....
.L_36:
        /*00cc*/ 	.word	0x00000240
        /*00d0*/ 	.word	0x000000ff
        /*00d4*/ 	.word	0x00000000
        /*00d8*/ 	.short	0x0100
        /*00da*/ 	.byte	0x08
	.zero		1


	//   ....[1]....
        /*00dc*/ 	.word	0x00000250
        /*00e0*/ 	.word	0x000000ff
        /*00e4*/ 	.word	0x00000018
        /*00e8*/ 	.short	0x0100
        /*00ea*/ 	.byte	0x08
	.zero		1


	//   ....[2]....
        /*00ec*/ 	.word	0x00000260
        /*00f0*/ 	.word	0x000000ff
        /*00f4*/ 	.word	0x00000008
        /*00f8*/ 	.short	0x0100
        /*00fa*/ 	.byte	0x08
	.zero		1


	//   ....[3]....
        /*00fc*/ 	.word	0x00000270
        /*0100*/ 	.word	0x000000ff
        /*0104*/ 	.word	0x00000020
        /*0108*/ 	.short	0x0100
        /*010a*/ 	.byte	0x08
	.zero		1


	//   ....[4]....
        /*010c*/ 	.word	0x00000280
        /*0110*/ 	.word	0x000000ff
        /*0114*/ 	.word	0x00000010
        /*0118*/ 	.short	0x0100
        /*011a*/ 	.byte	0x08
	.zero		1


	//   ....[5]....
        /*011c*/ 	.word	0x00000290
        /*0120*/ 	.word	0x000000ff
        /*0124*/ 	.word	0x00000028
        /*0128*/ 	.short	0x0100
        /*012a*/ 	.byte	0x08
	.zero		1


	//   ....[6]....
        /*012c*/ 	.word	0x000007e0
        /*0130*/ 	.word	0x000000ff
        /*0134*/ 	.word	0x00000060
        /*0138*/ 	.short	0x0100
        /*013a*/ 	.byte	0x08
	.zero		1


	//   ....[7]....
        /*013c*/ 	.word	0x00000870
        /*0140*/ 	.word	0x000000ff
        /*0144*/ 	.word	0x00000068
        /*0148*/ 	.short	0x0100
        /*014a*/ 	.byte	0x08
	.zero		1


	//   ....[8]....
        /*014c*/ 	.word	0x000008c0
        /*0150*/ 	.word	0x000000ff
        /*0154*/ 	.word	0x00000040
        /*0158*/ 	.short	0x0100
        /*015a*/ 	.byte	0x09
	.zero		1


	//   ....[9]....
        /*015c*/ 	.word	0x000008d0
        /*0160*/ 	.word	0x000000ff
        /*0164*/ 	.word	0x00000048
        /*0168*/ 	.short	0x0100
        /*016a*/ 	.byte	0x09
	.zero		1


	//   ....[10]....
        /*016c*/ 	.word	0x000008e0
        /*0170*/ 	.word	0x000000ff
        /*0174*/ 	.word	0x00000050
        /*0178*/ 	.short	0x0100
        /*017a*/ 	.byte	0x09
	.zero		1


	//   ....[11]....
        /*017c*/ 	.word	0x000008f0
        /*0180*/ 	.word	0x000000ff
        /*0184*/ 	.word	0x00000058
        /*0188*/ 	.short	0x0100
        /*018a*/ 	.byte	0x09
	.zero		1


	//   ....[12]....
        /*018c*/ 	.word	0x000017f0
        /*0190*/ 	.word	0x000000ff
        /*0194*/ 	.word	0xfffffff8
        /*0198*/ 	.short	0x010a
        /*019a*/ 	.byte	0x2b
	.zero		1


	//   ....[13]....
        /*019c*/ 	.word	0x000019b0
        /*01a0*/ 	.word	0x00000003
        /*01a4*/ 	.word	0x00000000
        /*01a8*/ 	.short	0x010a
        /*01aa*/ 	.byte	0x3f
	.zero		1


	//   ....[14]....
        /*01ac*/ 	.word	0x000019f0
        /*01b0*/ 	.word	0x00000003
        /*01b4*/ 	.word	0x00000000
        /*01b8*/ 	.short	0x010a
        /*01ba*/ 	.byte	0x3f
	.zero		1


	//   ....[15]....
        /*01bc*/ 	.word	0x00001eb0
        /*01c0*/ 	.word	0x000000ff
        /*01c4*/ 	.word	0x00000000
        /*01c8*/ 	.short	0x010a
        /*01ca*/ 	.byte	0x04
	.zero		1


	//   ....[16]....
        /*01cc*/ 	.word	0x00001ef0
        /*01d0*/ 	.word	0x000000ff
        /*01d4*/ 	.word	0x00000000
        /*01d8*/ 	.short	0x010a
        /*01da*/ 	.byte	0x04
	.zero		1


	//   ....[17]....
        /*01dc*/ 	.word	0x00002310
        /*01e0*/ 	.word	0x00000005
        /*01e4*/ 	.word	0x00000000
        /*01e8*/ 	.short	0x0101
        /*01ea*/ 	.byte	0x3f
	.zero		1


	//   ....[18]....
        /*01ec*/ 	.word	0x00002420
        /*01f0*/ 	.word	0x00000003
        /*01f4*/ 	.word	0x00000000
        /*01f8*/ 	.short	0x0101
        /*01fa*/ 	.byte	0x30
	.zero		1


	//   ....[19]....
        /*01fc*/ 	.word	0x00002520
        /*0200*/ 	.word	0x00000003
        /*0204*/ 	.word	0x00000000
        /*0208*/ 	.short	0x0101
        /*020a*/ 	.byte	0x3f
	.zero		1


	//   ....[20]....
        /*020c*/ 	.word	0x000025a0
        /*0210*/ 	.word	0x000000ff
        /*0214*/ 	.word	0x00000008
        /*0218*/ 	.short	0x010a
        /*021a*/ 	.byte	0x2b
	.zero		1


	//   ....[21]....
        /*021c*/ 	.word	0x000048f0
        /*0220*/ 	.word	0x00000000
        /*0224*/ 	.word	0x00000000
        /*0228*/ 	.short	0x0101
        /*022a*/ 	.byte	0x30
	.zero		1


	//   ....[22]....
        /*022c*/ 	.word	0x00005230
        /*0230*/ 	.word	0x0000000d
        /*0234*/ 	.word	0x00000018
        /*0238*/ 	.short	0x010a
        /*023a*/ 	.byte	0x3f
	.zero		1


	//   ....[23]....
        /*023c*/ 	.word	0x000056d0
        /*0240*/ 	.word	0x00000006
        /*0244*/ 	.word	0x00000068
        /*0248*/ 	.short	0x0101
        /*024a*/ 	.byte	0x3f
	.zero		1


	//   ....[24]....
        /*024c*/ 	.word	0x00005e00
        /*0250*/ 	.word	0x00000007
        /*0254*/ 	.word	0x00000000
        /*0258*/ 	.short	0x010a
        /*025a*/ 	.byte	0x3f
	.zero		1


	//   ....[25]....
        /*025c*/ 	.word	0x00005e80
        /*0260*/ 	.word	0x00000004
        /*0264*/ 	.word	0x00000000
        /*0268*/ 	.short	0x010a
        /*026a*/ 	.byte	0x3f
	.zero		1


	//   ....[26]....
        /*026c*/ 	.word	0x00005f10
        /*0270*/ 	.word	0x00000005
        /*0274*/ 	.word	0x00000000
        /*0278*/ 	.short	0x010a
        /*027a*/ 	.byte	0x3f
	.zero		1


	//   ....[27]....
        /*027c*/ 	.word	0x00005f80
        /*0280*/ 	.word	0x00000003
        /*0284*/ 	.word	0xfffffff8
        /*0288*/ 	.short	0x010a
        /*028a*/ 	.byte	0x3f
	.zero		1


	//   ....[28]....
        /*028c*/ 	.word	0x00005fd0
        /*0290*/ 	.word	0x00000003
        /*0294*/ 	.word	0x00000000
        /*0298*/ 	.short	0x010a
        /*029a*/ 	.byte	0x3f
	.zero		1


	//   ....[29]....
        /*029c*/ 	.word	0x00006030
        /*02a0*/ 	.word	0x00000005
        /*02a4*/ 	.word	0x00000000
        /*02a8*/ 	.short	0x010a
        /*02aa*/ 	.byte	0x3f
	.zero		1


	//   ....[30]....
        /*02ac*/ 	.word	0x00006090
        /*02b0*/ 	.word	0x00000003
        /*02b4*/ 	.word	0x00000008
        /*02b8*/ 	.short	0x010a
        /*02ba*/ 	.byte	0x3f
	.zero		1


	//   ....[31]....
        /*02bc*/ 	.word	0x00006160
        /*02c0*/ 	.word	0x0000000d
        /*02c4*/ 	.word	0x00000018
        /*02c8*/ 	.short	0x010a
        /*02ca*/ 	.byte	0x3f
	.zero		1


	//   ....[32]....
        /*02cc*/ 	.word	0x00006230
        /*02d0*/ 	.word	0x00000007
        /*02d4*/ 	.word	0x00000000
        /*02d8*/ 	.short	0x010a
        /*02da*/ 	.byte	0x3f
	.zero		1


	//   ....[33]....
        /*02dc*/ 	.word	0x00006280
        /*02e0*/ 	.word	0x00000004
        /*02e4*/ 	.word	0x00000000
        /*02e8*/ 	.short	0x010a
        /*02ea*/ 	.byte	0x3f
	.zero		1


	//----- nvinfo : EIATTR_NUM_MBARRIERS
	.align		4
.L_37:
        /*02ec*/ 	.byte	0x03, 0x38
        /*02ee*/ 	.short	0x000c


	//----- nvinfo : EIATTR_EXIT_INSTR_OFFSETS
	.align		4
        /*02f0*/ 	.byte	0x04, 0x1c
        /*02f2*/ 	.short	(.L_39 - .L_38)


	//   ....[0]....
.L_38:
        /*02f4*/ 	.word	0x000013d0


	//   ....[1]....
        /*02f8*/ 	.word	0x00001430


	//   ....[2]....
        /*02fc*/ 	.word	0x00004f10


	//   ....[3]....
        /*0300*/ 	.word	0x00004f40


	//   ....[4]....
        /*0304*/ 	.word	0x00005f60


	//----- nvinfo : EIATTR_MAX_THREADS
	.align		4
.L_39:
        /*0308*/ 	.byte	0x04, 0x05
        /*030a*/ 	.short	(.L_41 - .L_40)
.L_40:
        /*030c*/ 	.word	0x00000180
        /*0310*/ 	.word	0x00000001
        /*0314*/ 	.word	0x00000001


	//----- nvinfo : EIATTR_CRS_STACK_SIZE
	.align		4
.L_41:
        /*0318*/ 	.byte	0x04, 0x1e
        /*031a*/ 	.short	(.L_43 - .L_42)
.L_42:
        /*031c*/ 	.word	0x00000000


	//----- nvinfo : EIATTR_CBANK_PARAM_SIZE
	.align		4
.L_43:
        /*0320*/ 	.byte	0x03, 0x19
        /*0322*/ 	.short	0x0470


	//----- nvinfo : EIATTR_PARAM_CBANK
	.align		4
        /*0324*/ 	.byte	0x04, 0x0a
        /*0326*/ 	.short	(.L_45 - .L_44)
	.align		4
.L_44:
        /*0328*/ 	.word	index@(.nv.constant0._ZN7cutlass13device_kernelINS_4gemm6kernel13GemmUniversalIN4cute5tupleIJiiiiEEENS1_10collective13CollectiveMmaINS1_34MainloopSm90TmaGmmaWarpSpecializedILi3ENS5_IJNS4_1CILi2EEENSA_ILi1EEESC_EEENS1_32KernelTmaWarpSpecializedPingpongEEENS5_IJNSA_ILi64EEESG_SG_EEENS_10tfloat32_tENS5_IJlSC_lEEESI_SJ_NS4_8TiledMMAINS4_8MMA_AtomIJNS4_4SM904GMMA29MMA_64x64x8_F32TF32TF32_SS_TNILNSN_7ScaleInE1ELSP_1EEEEEENS4_6LayoutINS5_IJSC_SC_SC_EEENS5_IJNSA_ILi0EEESU_SU_EEEEENS5_IJNS4_10UnderscoreESX_SX_EEEEENS4_13SM90_TMA_LOADENS4_14ComposedLayoutINS4_7SwizzleILi3ELi4ELi3EEENS4_18smem_ptr_flag_bitsILi32EEENSS_INS5_IJNSA_ILi8EEENSA_ILi32EEEEEENS5_IJS17_SC_EEEEEEEvNS4_8identityENS4_23SM90_TMA_LOAD_MULTICASTES1B_vS1C_EENS_8epilogue10collective6detail29Sm90TmaWarpSpecializedAdapterINS1G_15DefaultEpilogueISI_SJ_SJ_NS1F_6thread17LinearCombinationISI_Li1EffLNS1K_9ScaleType4KindE0ELNS_15FloatRoundStyleE2ESI_EENS1_15EpilogueDefaultEEEEEvvEEEEvNT_6ParamsE)
        /*032c*/ 	.short	0x0210
        /*032e*/ 	.short	0x0470


	//----- nvinfo : EIATTR_SW_WAR
	.align		4
.L_45:
        /*0330*/ 	.byte	0x04, 0x36
        /*0332*/ 	.short	(.L_47 - .L_46)
.L_46:
        /*0334*/ 	.word	0x00000008
.L_47:


//--------------------- .nv.callgraph             --------------------------
	.section	.nv.callgraph,"",@"SHT_CUDA_CALLGRAPH"
	.align	4
	.sectionentsize	8
	.align		4
        /*0000*/ 	.word	0x00000000
	.align		4
        /*0004*/ 	.word	0xffffffff
	.align		4
        /*0008*/ 	.word	index@(_ZN7cutlass13device_kernelINS_4gemm6kernel13GemmUniversalIN4cute5tupleIJiiiiEEENS1_10collective13CollectiveMmaINS1_34MainloopSm90TmaGmmaWarpSpecializedILi3ENS5_IJNS4_1CILi2EEENSA_ILi1EEESC_EEENS1_32KernelTmaWarpSpecializedPingpongEEENS5_IJNSA_ILi64EEESG_SG_EEENS_10tfloat32_tENS5_IJlSC_lEEESI_SJ_NS4_8TiledMMAINS4_8MMA_AtomIJNS4_4SM904GMMA29MMA_64x64x8_F32TF32TF32_SS_TNILNSN_7ScaleInE1ELSP_1EEEEEENS4_6LayoutINS5_IJSC_SC_SC_EEENS5_IJNSA_ILi0EEESU_SU_EEEEENS5_IJNS4_10UnderscoreESX_SX_EEEEENS4_13SM90_TMA_LOADENS4_14ComposedLayoutINS4_7SwizzleILi3ELi4ELi3EEENS4_18smem_ptr_flag_bitsILi32EEENSS_INS5_IJNSA_ILi8EEENSA_ILi32EEEEEENS5_IJS17_SC_EEEEEEEvNS4_8identityENS4_23SM90_TMA_LOAD_MULTICASTES1B_vS1C_EENS_8epilogue10collective6detail29Sm90TmaWarpSpecializedAdapterINS1G_15DefaultEpilogueISI_SJ_SJ_NS1F_6thread17LinearCombinationISI_Li1EffLNS1K_9ScaleType4KindE0ELNS_15FloatRoundStyleE2ESI_EENS1_15EpilogueDefaultEEEEEvvEEEEvNT_6ParamsE)
	.align		4
        /*000c*/ 	.word	index@(__assertfail)
	.align		4
        /*0010*/ 	.word	0x00000000
	.align		4
        /*0014*/ 	.word	0xfffffffe
	.align		4
        /*0018*/ 	.word	0x00000000
	.align		4
        /*001c*/ 	.word	0xfffffffd
	.align		4
        /*0020*/ 	.word	0x00000000
	.align		4
        /*0024*/ 	.word	0xfffffffc


//--------------------- .nv.constant4             --------------------------
	.section	.nv.constant4,"a",@progbits
	.align	8
	.align		8
.nv.constant4:
        /*0000*/ 	.dword	__assertfail
	.align		8
        /*0008*/ 	.dword	__unnamed_1
	.align		8
        /*0010*/ 	.dword	_ZN39_INTERNAL_8a7e3bc7_4_k_cu_f2a407e8_66744cuda3std3__45__cpo5beginE
	.align		8
        /*0018*/ 	.dword	_ZN39_INTERNAL_8a7e3bc7_4_k_cu_f2a407e8_66744cuda3std3__45__cpo3endE
	.align		8
        /*0020*/ 	.dword	_ZN39_INTERNAL_8a7e3bc7_4_k_cu_f2a407e8_66744cuda3std3__45__cpo6cbeginE
	.align		8
        /*0028*/ 	.dword	_ZN39_INTERNAL_8a7e3bc7_4_k_cu_f2a407e8_66744cuda3std3__45__cpo4cendE
	.align		8
        /*0030*/ 	.dword	_ZN39_INTERNAL_8a7e3bc7_4_k_cu_f2a407e8_66744cuda3std3__441_GLOBAL__N__8a7e3bc7_4_k_cu_f2a407e8_66746ignoreE
	.align		8
        /*0038*/ 	.dword	_ZN39_INTERNAL_8a7e3bc7_4_k_cu_f2a407e8_66744cuda3std3__419piecewise_constructE
	.align		8
        /*0040*/ 	.dword	_ZN39_INTERNAL_8a7e3bc7_4_k_cu_f2a407e8_66744cuda3std3__48in_placeE
	.align		8
        /*0048*/ 	.dword	_ZN39_INTERNAL_8a7e3bc7_4_k_cu_f2a407e8_66744cuda3std6ranges3__45__cpo4swapE
	.align		8
        /*0050*/ 	.dword	_ZN39_INTERNAL_8a7e3bc7_4_k_cu_f2a407e8_66744cuda3std6ranges3__45__cpo9iter_moveE
	.align		8
        /*0058*/ 	.dword	_ZN39_INTERNAL_8a7e3bc7_4_k_cu_f2a407e8_66744cute7productE
	.align		8
        /*0060*/ 	.dword	_ZN39_INTERNAL_8a7e3bc7_4_k_cu_f2a407e8_66744cute1_E
	.align		8
        /*0068*/ 	.dword	$str$22
	.align		8
        /*0070*/ 	.dword	$str$23


//--------------------- .text._ZN7cutlass13device_kernelINS_4gemm6kernel13GemmUniversalIN4cute5tupleIJiiiiEEENS1_10collective13CollectiveMmaINS1_34MainloopSm90TmaGmmaWarpSpecializedILi3ENS5_IJNS4_1CILi2EEENSA_ILi1EEESC_EEENS1_32KernelTmaWarpSpecializedPingpongEEENS5_IJNSA_ILi64EEESG_SG_EEENS_10tfloat32_tENS5_IJlSC_lEEESI_SJ_NS4_8TiledMMAINS4_8MMA_AtomIJNS4_4SM904GMMA29MMA_64x64x8_F32TF32TF32_SS_TNILNSN_7ScaleInE1ELSP_1EEEEEENS4_6LayoutINS5_IJSC_SC_SC_EEENS5_IJNSA_ILi0EEESU_SU_EEEEENS5_IJNS4_10UnderscoreESX_SX_EEEEENS4_13SM90_TMA_LOADENS4_14ComposedLayoutINS4_7SwizzleILi3ELi4ELi3EEENS4_18smem_ptr_flag_bitsILi32EEENSS_INS5_IJNSA_ILi8EEENSA_ILi32EEEEEENS5_IJS17_SC_EEEEEEEvNS4_8identityENS4_23SM90_TMA_LOAD_MULTICASTES1B_vS1C_EENS_8epilogue10collective6detail29Sm90TmaWarpSpecializedAdapterINS1G_15DefaultEpilogueISI_SJ_SJ_NS1F_6thread17LinearCombinationISI_Li1EffLNS1K_9ScaleType4KindE0ELNS_15FloatRoundStyleE2ESI_EENS1_15EpilogueDefaultEEEEEvvEEEEvNT_6ParamsE --------------------------
	.section	.text._ZN7cutlass13device_kernelINS_4gemm6kernel13GemmUniversalIN4cute5tupleIJiiiiEEENS1_10collective13CollectiveMmaINS1_34MainloopSm90TmaGmmaWarpSpecializedILi3ENS5_IJNS4_1CILi2EEENSA_ILi1EEESC_EEENS1_32KernelTmaWarpSpecializedPingpongEEENS5_IJNSA_ILi64EEESG_SG_EEENS_10tfloat32_tENS5_IJlSC_lEEESI_SJ_NS4_8TiledMMAINS4_8MMA_AtomIJNS4_4SM904GMMA29MMA_64x64x8_F32TF32TF32_SS_TNILNSN_7ScaleInE1ELSP_1EEEEEENS4_6LayoutINS5_IJSC_SC_SC_EEENS5_IJNSA_ILi0EEESU_SU_EEEEENS5_IJNS4_10UnderscoreESX_SX_EEEEENS4_13SM90_TMA_LOADENS4_14ComposedLayoutINS4_7SwizzleILi3ELi4ELi3EEENS4_18smem_ptr_flag_bitsILi32EEENSS_INS5_IJNSA_ILi8EEENSA_ILi32EEEEEENS5_IJS17_SC_EEEEEEEvNS4_8identityENS4_23SM90_TMA_LOAD_MULTICASTES1B_vS1C_EENS_8epilogue10collective6detail29Sm90TmaWarpSpecializedAdapterINS1G_15DefaultEpilogueISI_SJ_SJ_NS1F_6thread17LinearCombinationISI_Li1EffLNS1K_9ScaleType4KindE0ELNS_15FloatRoundStyleE2ESI_EENS1_15EpilogueDefaultEEEEEvvEEEEvNT_6ParamsE,"ax",@progbits
	.align	128
.text._ZN7cutlass13device_kernelINS_4gemm6kernel13GemmUniversalIN4cute5tupleIJiiiiEEENS1_10collective13CollectiveMmaINS1_34MainloopSm90TmaGmmaWarpSpecializedILi3ENS5_IJNS4_1CILi2EEENSA_ILi1EEESC_EEENS1_32KernelTmaWarpSpecializedPingpongEEENS5_IJNSA_ILi64EEESG_SG_EEENS_10tfloat32_tENS5_IJlSC_lEEESI_SJ_NS4_8TiledMMAINS4_8MMA_AtomIJNS4_4SM904GMMA29MMA_64x64x8_F32TF32TF32_SS_TNILNSN_7ScaleInE1ELSP_1EEEEEENS4_6LayoutINS5_IJSC_SC_SC_EEENS5_IJNSA_ILi0EEESU_SU_EEEEENS5_IJNS4_10UnderscoreESX_SX_EEEEENS4_13SM90_TMA_LOADENS4_14ComposedLayoutINS4_7SwizzleILi3ELi4ELi3EEENS4_18smem_ptr_flag_bitsILi32EEENSS_INS5_IJNSA_ILi8EEENSA_ILi32EEEEEENS5_IJS17_SC_EEEEEEEvNS4_8identityENS4_23SM90_TMA_LOAD_MULTICASTES1B_vS1C_EENS_8epilogue10collective6detail29Sm90TmaWarpSpecializedAdapterINS1G_15DefaultEpilogueISI_SJ_SJ_NS1F_6thread17LinearCombinationISI_Li1EffLNS1K_9ScaleType4KindE0ELNS_15FloatRoundStyleE2ESI_EENS1_15EpilogueDefaultEEEEEvvEEEEvNT_6ParamsE:
        .type           _ZN7cutlass13device_kernelINS_4gemm6kernel13GemmUniversalIN4cute5tupleIJiiiiEEENS1_10collective13CollectiveMmaINS1_34MainloopSm90TmaGmmaWarpSpecializedILi3ENS5_IJNS4_1CILi2EEENSA_ILi1EEESC_EEENS1_32KernelTmaWarpSpecializedPingpongEEENS5_IJNSA_ILi64EEESG_SG_EEENS_10tfloat32_tENS5_IJlSC_lEEESI_SJ_NS4_8TiledMMAINS4_8MMA_AtomIJNS4_4SM904GMMA29MMA_64x64x8_F32TF32TF32_SS_TNILNSN_7ScaleInE1ELSP_1EEEEEENS4_6LayoutINS5_IJSC_SC_SC_EEENS5_IJNSA_ILi0EEESU_SU_EEEEENS5_IJNS4_10UnderscoreESX_SX_EEEEENS4_13SM90_TMA_LOADENS4_14ComposedLayoutINS4_7SwizzleILi3ELi4ELi3EEENS4_18smem_ptr_flag_bitsILi32EEENSS_INS5_IJNSA_ILi8EEENSA_ILi32EEEEEENS5_IJS17_SC_EEEEEEEvNS4_8identityENS4_23SM90_TMA_LOAD_MULTICASTES1B_vS1C_EENS_8epilogue10collective6detail29Sm90TmaWarpSpecializedAdapterINS1G_15DefaultEpilogueISI_SJ_SJ_NS1F_6thread17LinearCombinationISI_Li1EffLNS1K_9ScaleType4KindE0ELNS_15FloatRoundStyleE2ESI_EENS1_15EpilogueDefaultEEEEEvvEEEEvNT_6ParamsE,@function
        .size           _ZN7cutlass13device_kernelINS_4gemm6kernel13GemmUniversalIN4cute5tupleIJiiiiEEENS1_10collective13CollectiveMmaINS1_34MainloopSm90TmaGmmaWarpSpecializedILi3ENS5_IJNS4_1CILi2EEENSA_ILi1EEESC_EEENS1_32KernelTmaWarpSpecializedPingpongEEENS5_IJNSA_ILi64EEESG_SG_EEENS_10tfloat32_tENS5_IJlSC_lEEESI_SJ_NS4_8TiledMMAINS4_8MMA_AtomIJNS4_4SM904GMMA29MMA_64x64x8_F32TF32TF32_SS_TNILNSN_7ScaleInE1ELSP_1EEEEEENS4_6LayoutINS5_IJSC_SC_SC_EEENS5_IJNSA_ILi0EEESU_SU_EEEEENS5_IJNS4_10UnderscoreESX_SX_EEEEENS4_13SM90_TMA_LOADENS4_14ComposedLayoutINS4_7SwizzleILi3ELi4ELi3EEENS4_18smem_ptr_flag_bitsILi32EEENSS_INS5_IJNSA_ILi8EEENSA_ILi32EEEEEENS5_IJS17_SC_EEEEEEEvNS4_8identityENS4_23SM90_TMA_LOAD_MULTICASTES1B_vS1C_EENS_8epilogue10collective6detail29Sm90TmaWarpSpecializedAdapterINS1G_15DefaultEpilogueISI_SJ_SJ_NS1F_6thread17LinearCombinationISI_Li1EffLNS1K_9ScaleType4KindE0ELNS_15FloatRoundStyleE2ESI_EENS1_15EpilogueDefaultEEEEEvvEEEEvNT_6ParamsE,(.L_x_135 - _ZN7cutlass13device_kernelINS_4gemm6kernel13GemmUniversalIN4cute5tupleIJiiiiEEENS1_10collective13CollectiveMmaINS1_34MainloopSm90TmaGmmaWarpSpecializedILi3ENS5_IJNS4_1CILi2EEENSA_ILi1EEESC_EEENS1_32KernelTmaWarpSpecializedPingpongEEENS5_IJNSA_ILi64EEESG_SG_EEENS_10tfloat32_tENS5_IJlSC_lEEESI_SJ_NS4_8TiledMMAINS4_8MMA_AtomIJNS4_4SM904GMMA29MMA_64x64x8_F32TF32TF32_SS_TNILNSN_7ScaleInE1ELSP_1EEEEEENS4_6LayoutINS5_IJSC_SC_SC_EEENS5_IJNSA_ILi0EEESU_SU_EEEEENS5_IJNS4_10UnderscoreESX_SX_EEEEENS4_13SM90_TMA_LOADENS4_14ComposedLayoutINS4_7SwizzleILi3ELi4ELi3EEENS4_18smem_ptr_flag_bitsILi32EEENSS_INS5_IJNSA_ILi8EEENSA_ILi32EEEEEENS5_IJS17_SC_EEEEEEEvNS4_8identityENS4_23SM90_TMA_LOAD_MULTICASTES1B_vS1C_EENS_8epilogue10collective6detail29Sm90TmaWarpSpecializedAdapterINS1G_15DefaultEpilogueISI_SJ_SJ_NS1F_6thread17LinearCombinationISI_Li1EffLNS1K_9ScaleType4KindE0ELNS_15FloatRoundStyleE2ESI_EENS1_15EpilogueDefaultEEEEEvvEEEEvNT_6ParamsE)
        .other          _ZN7cutlass13device_kernelINS_4gemm6kernel13GemmUniversalIN4cute5tupleIJiiiiEEENS1_10collective13CollectiveMmaINS1_34MainloopSm90TmaGmmaWarpSpecializedILi3ENS5_IJNS4_1CILi2EEENSA_ILi1EEESC_EEENS1_32KernelTmaWarpSpecializedPingpongEEENS5_IJNSA_ILi64EEESG_SG_EEENS_10tfloat32_tENS5_IJlSC_lEEESI_SJ_NS4_8TiledMMAINS4_8MMA_AtomIJNS4_4SM904GMMA29MMA_64x64x8_F32TF32TF32_SS_TNILNSN_7ScaleInE1ELSP_1EEEEEENS4_6LayoutINS5_IJSC_SC_SC_EEENS5_IJNSA_ILi0EEESU_SU_EEEEENS5_IJNS4_10UnderscoreESX_SX_EEEEENS4_13SM90_TMA_LOADENS4_14ComposedLayoutINS4_7SwizzleILi3ELi4ELi3EEENS4_18smem_ptr_flag_bitsILi32EEENSS_INS5_IJNSA_ILi8EEENSA_ILi32EEEEEENS5_IJS17_SC_EEEEEEEvNS4_8identityENS4_23SM90_TMA_LOAD_MULTICASTES1B_vS1C_EENS_8epilogue10collective6detail29Sm90TmaWarpSpecializedAdapterINS1G_15DefaultEpilogueISI_SJ_SJ_NS1F_6thread17LinearCombinationISI_Li1EffLNS1K_9ScaleType4KindE0ELNS_15FloatRoundStyleE2ESI_EENS1_15EpilogueDefaultEEEEEvvEEEEvNT_6ParamsE,@"STO_CUDA_ENTRY STV_DEFAULT"
_ZN7cutlass13device_kernelINS_4gemm6kernel13GemmUniversalIN4cute5tupleIJiiiiEEENS1_10collective13CollectiveMmaINS1_34MainloopSm90TmaGmmaWarpSpecializedILi3ENS5_IJNS4_1CILi2EEENSA_ILi1EEESC_EEENS1_32KernelTmaWarpSpecializedPingpongEEENS5_IJNSA_ILi64EEESG_SG_EEENS_10tfloat32_tENS5_IJlSC_lEEESI_SJ_NS4_8TiledMMAINS4_8MMA_AtomIJNS4_4SM904GMMA29MMA_64x64x8_F32TF32TF32_SS_TNILNSN_7ScaleInE1ELSP_1EEEEEENS4_6LayoutINS5_IJSC_SC_SC_EEENS5_IJNSA_ILi0EEESU_SU_EEEEENS5_IJNS4_10UnderscoreESX_SX_EEEEENS4_13SM90_TMA_LOADENS4_14ComposedLayoutINS4_7SwizzleILi3ELi4ELi3EEENS4_18smem_ptr_flag_bitsILi32EEENSS_INS5_IJNSA_ILi8EEENSA_ILi32EEEEEENS5_IJS17_SC_EEEEEEEvNS4_8identityENS4_23SM90_TMA_LOAD_MULTICASTES1B_vS1C_EENS_8epilogue10collective6detail29Sm90TmaWarpSpecializedAdapterINS1G_15DefaultEpilogueISI_SJ_SJ_NS1F_6thread17LinearCombinationISI_Li1EffLNS1K_9ScaleType4KindE0ELNS_15FloatRoundStyleE2ESI_EENS1_15EpilogueDefaultEEEEEvvEEEEvNT_6ParamsE:
[----:B------:R-:W0:Y:S02]  /*0000*/  LDC R1, c[0x0][0x28] ;  /* 0x00000a00ff017b82 */ /* 0x000e240000000800 */
[----:B0-----:R-:W-:Y:S01]  /*0010*/  VIADD R1, R1, 0xfffffff8 ;  /* 0xfffffff801017836 */ /* 0x001fe20000000000 */
[----:B------:R-:W0:Y:S01]  /*0020*/  S2R R4, SR_TID.X ;  /* 0x0000000000047919 */ /* 0x000e220000002100 */
[----:B------:R-:W-:Y:S01]  /*0030*/  ELECT P0, URZ, PT ;  /* 0x00000000003f782f */ /* 0x000fe20003800000 */
[----:B------:R-:W-:Y:S01]  /*0040*/  BSSY B0, `(.L_x_0) ;  /* 0x000000f000007945 */ /* 0x000fe20003800000 */
[--C-:B0-----:R-:W-:Y:S02]  /*0050*/  SHF.R.U32.HI R0, RZ, 0x5, R4.reuse ;  /* 0x00000005ff007819 */ /* 0x101fe40000011604 */
[----:B------:R-:W-:-:S03]  /*0060*/  SHF.R.U32.HI R7, RZ, 0x7, R4 ;  /* 0x00000007ff077819 */ /* 0x000fc60000011604 */
[----:B------:R-:W0:Y:S04]  /*0070*/  SHFL.IDX PT, R2, R0, RZ, 0x1f ;  /* 0x00001fff00027589 */ /* 0x000e2800000e0000 */
[----:B------:R1:W2:Y:S01]  /*0080*/  SHFL.IDX PT, R10, R7, RZ, 0x1f ;  /* 0x00001fff070a7589 */ /* 0x0002a200000e0000 */
[----:B0-----:R-:W-:-:S13]  /*0090*/  ISETP.NE.OR P0, PT, R2, RZ, !P0 ;  /* 0x000000ff0200720c */ /* 0x001fda0004705670 */
[----:B-12---:R-:W-:Y:S05]  /*00a0*/  @P0 BRA `(.L_x_1) ;  /* 0x0000000000200947 */ /* 0x006fea0003800000 */
[----:B------:R-:W-:Y:S02]  /*00b0*/  ULDC.64 UR4, c[0x0][0x198] ;  /* 0x0000660000047ab9 */ /* 0x000fe40000000a00 */
[----:B------:R-:W-:Y:S02]  /*00c0*/  UIADD3 UR6, UP0, UR4, 0xf0, URZ ;  /* 0x000000f004067890 */ /* 0x000fe4000ff1e03f */
[----:B------:R-:W-:Y:S02]  /*00d0*/  UIADD3 UR4, UP1, UR4, 0x1f0, URZ ;  /* 0x000001f004047890 */ /* 0x000fe4000ff3e03f */
[----:B------:R-:W-:Y:S02]  /*00e0*/  UIADD3.X UR7, URZ, UR5, URZ, UP0, !UPT ;  /* 0x000000053f077290 */ /* 0x000fe400087fe43f */
[----:B------:R-:W-:-:S07]  /*00f0*/  UIADD3.X UR5, URZ, UR5, URZ, UP1, !UPT ;  /* 0x000000053f057290 */ /* 0x000fce0008ffe43f */
[----:B------:R0:W-:Y:S02]  /*0100*/  UTMACCTL.PF [UR6] ;  /* 0x00000000060079b9 */ /* 0x0001e40008040000 */
[----:B------:R0:W-:Y:S02]  /*0110*/  UTMACCTL.PF [UR4] ;  /* 0x00000000040079b9 */ /* 0x0001e40008040000 */
[----:B0-----:R-:W-:Y:S01]  /*0120*/  NOP ;  /* 0x0000000000007918 */ /* 0x001fe20000000000 */
.L_x_1:
[----:B------:R-:W-:Y:S05]  /*0130*/  BSYNC B0 ;  /* 0x0000000000007941 */ /* 0x000fea0003800000 */
.L_x_0:
[----:B------:R-:W0:Y:S02]  /*0140*/  SHFL.IDX PT, R9, R0, RZ, 0x1f ;  /* 0x00001fff00097589 */ /* 0x000e2400000e0000 */
[----:B0-----:R-:W-:-:S13]  /*0150*/  ISETP.NE.AND P0, PT, R9, RZ, PT ;  /* 0x000000ff0900720c */ /* 0x001fda0003f05270 */
[----:B------:R-:W-:Y:S05]  /*0160*/  @P0 BRA `(.L_x_2) ;  /* 0x0000000000500947 */ /* 0x000fea0003800000 */
[----:B------:R-:W0:Y:S01]  /*0170*/  S2UR UR8, SR_CgaCtaId ;  /* 0x00000000000879c3 */ /* 0x000e220000008800 */
[----:B------:R-:W-:Y:S01]  /*0180*/  UMOV UR4, 0x400 ;  /* 0x0000040000047882 */ /* 0x000fe20000000000 */
[----:B------:R-:W-:Y:S01]  /*0190*/  UMOV UR5, 0x1 ;  /* 0x0000000100057882 */ /* 0x000fe20000000000 */
[----:B------:R-:W-:Y:S01]  /*01a0*/  UMOV UR6, 0x2 ;  /* 0x0000000200067882 */ /* 0x000fe20000000000 */
[----:B------:R-:W-:Y:S01]  /*01b0*/  ELECT P0, URZ, PT ;  /* 0x00000000003f782f */ /* 0x000fe20003800000 */
[----:B------:R-:W-:-:S04]  /*01c0*/  UIADD3 UR6, -UR6, 0x100000, URZ ;  /* 0x0010000006067890 */ /* 0x000fc8000fffe13f */
[----:B------:R-:W-:Y:S02]  /*01d0*/  USHF.L.U32 UR7, UR6, 0xb, URZ ;  /* 0x0000000b06077899 */ /* 0x000fe4000800063f */
[----:B------:R-:W-:Y:S02]  /*01e0*/  USHF.L.U32 UR6, UR6, 0x1, URZ ;  /* 0x0000000106067899 */ /* 0x000fe4000800063f */
[----:B0-----:R-:W-:Y:S02]  /*01f0*/  ULEA UR8, UR8, UR4, 0x18 ;  /* 0x0000000408087291 */ /* 0x001fe4000f8ec03f */
[----:B------:R-:W-:-:S04]  /*0200*/  UIADD3 UR4, -UR5, 0x100000, URZ ;  /* 0x0010000005047890 */ /* 0x000fc8000fffe13f */
[----:B------:R-:W-:Y:S02]  /*0210*/  USHF.L.U32 UR5, UR4, 0xb, URZ ;  /* 0x0000000b04057899 */ /* 0x000fe4000800063f */
[----:B------:R-:W-:Y:S01]  /*0220*/  USHF.L.U32 UR4, UR4, 0x1, URZ ;  /* 0x0000000104047899 */ /* 0x000fe2000800063f */
[----:B------:R-:W0:Y:S11]  /*0230*/  FENCE.VIEW.ASYNC.S ;  /* 0x00000000000073c6 */ /* 0x000e360000000000 */
[----:B0-----:R0:W1:Y:S01]  /*0240*/  SYNCS.EXCH.64 URZ, [UR8], UR4 ;  /* 0x00000004083f75b2 */ /* 0x0010620008000100 */
[----:B------:R0:W2:Y:S01]  /*0250*/  SYNCS.EXCH.64 URZ, [UR8+0x18], UR6 ;  /* 0x00001806083f75b2 */ /* 0x0000a20008000100 */
[----:B------:R0:W3:Y:S01]  /*0260*/  SYNCS.EXCH.64 URZ, [UR8+0x8], UR4 ;  /* 0x00000804083f75b2 */ /* 0x0000e20008000100 */
[----:B------:R0:W4:Y:S01]  /*0270*/  SYNCS.EXCH.64 URZ, [UR8+0x20], UR6 ;  /* 0x00002006083f75b2 */ /* 0x0001220008000100 */
[----:B------:R0:W0:Y:S01]  /*0280*/  SYNCS.EXCH.64 URZ, [UR8+0x10], UR4 ;  /* 0x00001004083f75b2 */ /* 0x0000220008000100 */
[----:B------:R0:W0:Y:S01]  /*0290*/  SYNCS.EXCH.64 URZ, [UR8+0x28], UR6 ;  /* 0x00002806083f75b2 */ /* 0x0000220008000100 */
[----:B------:R-:W-:Y:S01]  /*02a0*/  NOP ;  /* 0x0000000000007918 */ /* 0x000fe20000000000 */
.L_x_2:
[----:B------:R-:W5:Y:S01]  /*02b0*/  SHFL.IDX PT, R12, R0, RZ, 0x1f ;  /* 0x00001fff000c7589 */ /* 0x000f6200000e0000 */
[----:B------:R-:W1:Y:S01]  /*02c0*/  S2UR UR12, SR_CTAID.X ;  /* 0x00000000000c79c3 */ /* 0x000e620000002500 */
[----:B------:R-:W-:Y:S02]  /*02d0*/  SHF.R.S32.HI R3, RZ, 0x1f, R4 ;  /* 0x0000001fff037819 */ /* 0x000fe40000011404 */
[----:B------:R-:W-:Y:S01]  /*02e0*/  ELECT P0, URZ, PT ;  /* 0x00000000003f782f */ /* 0x000fe20003800000 */
[----:B------:R-:W2:Y:S01]  /*02f0*/  SHFL.IDX PT, R11, R0, RZ, 0x1f ;  /* 0x00001fff000b7589 */ /* 0x000ea200000e0000 */
[----:B0-----:R-:W-:Y:S01]  /*0300*/  ULDC UR4, c[0x0][0x150] ;  /* 0x0000540000047ab9 */ /* 0x001fe20000000800 */
[----:B------:R-:W-:Y:S02]  /*0310*/  LEA.HI R3, R3, R4, RZ, 0x7 ;  /* 0x0000000403037211 */ /* 0x000fe400078f38ff */
[----:B------:R-:W-:Y:S01]  /*0320*/  ELECT P1, URZ, PT ;  /* 0x00000000003f782f */ /* 0x000fe20003820000 */
[----:B------:R-:W0:Y:S01]  /*0330*/  S2R R6, SR_CTAID.Y ;  /* 0x0000000000067919 */ /* 0x000e220000002600 */
[----:B------:R-:W3:Y:S01]  /*0340*/  LDC R14, c[0x0][0x144] ;  /* 0x00005100ff0e7b82 */ /* 0x000ee20000000800 */
[----:B------:R-:W-:Y:S01]  /*0350*/  LOP3.LUT R3, R3, 0xffffff80, RZ, 0xc0, !PT ;  /* 0xffffff8003037812 */ /* 0x000fe200078ec0ff */
[----:B------:R-:W-:Y:S01]  /*0360*/  UMOV UR11, 0x80 ;  /* 0x00000080000b7882 */ /* 0x000fe20000000000 */
[----:B------:R-:W4:Y:S01]  /*0370*/  SHFL.IDX PT, R16, R7, RZ, 0x1f ;  /* 0x00001fff07107589 */ /* 0x000f2200000e0000 */
[----:B------:R-:W-:Y:S01]  /*0380*/  NOP ;  /* 0x0000000000007918 */ /* 0x000fe20000000000 */
[----:B------:R-:W-:Y:S01]  /*0390*/  NOP ;  /* 0x0000000000007918 */ /* 0x000fe20000000000 */
[----:B------:R-:W-:Y:S01]  /*03a0*/  IMAD.IADD R5, R4, 0x1, -R3 ;  /* 0x0000000104057824 */ /* 0x000fe200078e0a03 */
[C---:B------:R-:W-:Y:S01]  /*03b0*/  ISETP.NE.AND P4, PT, R10.reuse, RZ, PT ;  /* 0x000000ff0a00720c */ /* 0x040fe20003f85270 */
[----:B------:R-:W4:Y:S01]  /*03c0*/  LDC R15, c[0x0][0x140] ;  /* 0x00005000ff0f7b82 */ /* 0x000f220000000800 */
[----:B------:R-:W-:-:S02]  /*03d0*/  VIADD R36, R10, 0xffffffff ;  /* 0xffffffff0a247836 */ /* 0x000fc40000000000 */
[----:B------:R-:W-:Y:S01]  /*03e0*/  SHF.R.S32.HI R8, RZ, 0x1f, R5 ;  /* 0x0000001fff087819 */ /* 0x000fe20000011405 */
[----:B------:R-:W-:Y:S02]  /*03f0*/  IMAD.MOV.U32 R57, RZ, RZ, 0x1 ;  /* 0x00000001ff397424 */ /* 0x000fe400078e00ff */
[----:B------:R-:W-:Y:S02]  /*0400*/  ISETP.GE.U32.AND P6, PT, R36, 0x2, PT ;  /* 0x000000022400780c */ /* 0x000fe40003fc6070 */
[----:B-----5:R-:W-:Y:S01]  /*0410*/  ISETP.NE.OR P0, PT, R12, RZ, !P0 ;  /* 0x000000ff0c00720c */ /* 0x020fe20004705670 */
[----:B------:R-:W5:Y:S01]  /*0420*/  LDC R25, c[0x0][0x148] ;  /* 0x00005200ff197b82 */ /* 0x000f620000000800 */
[----:B-1----:R-:W-:Y:S02]  /*0430*/  I2FP.F32.U32 R12, UR12 ;  /* 0x0000000c000c7c45 */ /* 0x002fe40008201000 */
[----:B------:R-:W-:Y:S02]  /*0440*/  LEA.HI R3, R8, R5, RZ, 0x3 ;  /* 0x0000000508037211 */ /* 0x000fe400078f18ff */
[----:B--2---:R-:W-:Y:S01]  /*0450*/  ISETP.NE.OR P1, PT, R11, RZ, !P1 ;  /* 0x000000ff0b00720c */ /* 0x004fe20004f25670 */
[----:B------:R-:W-:Y:S01]  /*0460*/  FMUL R13, R12, UR4 ;  /* 0x000000040c0d7c20 */ /* 0x000fe20008400000 */
[--C-:B------:R-:W-:Y:S01]  /*0470*/  SHF.R.S32.HI R0, RZ, 0x3, R3.reuse ;  /* 0x00000003ff007819 */ /* 0x100fe20000011403 */
[----:B------:R-:W-:Y:S01]  /*0480*/  ULDC UR4, c[0x0][0x154] ;  /* 0x0000550000047ab9 */ /* 0x000fe20000000800 */
[----:B------:R-:W-:-:S02]  /*0490*/  SHF.R.S32.HI R3, RZ, 0x1f, R3 ;  /* 0x0000001fff037819 */ /* 0x000fc40000011403 */
[----:B------:R-:W-:Y:S01]  /*04a0*/  SHF.R.S32.HI R12, RZ, 0x1f, R9 ;  /* 0x0000001fff0c7819 */ /* 0x000fe20000011409 */
[----:B------:R-:W1:Y:S01]  /*04b0*/  F2I.U32.TRUNC.NTZ R13, R13 ;  /* 0x0000000d000d7305 */ /* 0x000e62000020f000 */
[----:B------:R-:W-:Y:S01]  /*04c0*/  LEA.HI R11, R3, R0, RZ, 0x2 ;  /* 0x00000000030b7211 */ /* 0x000fe200078f10ff */
[----:B------:R-:W-:Y:S01]  /*04d0*/  VOTEU.ALL UP1, P0 ;  /* 0x00000000003f7886 */ /* 0x000fe20000020000 */
[----:B------:R-:W-:Y:S01]  /*04e0*/  LEA.HI R12, R12, R9, RZ, 0x2 ;  /* 0x000000090c0c7211 */ /* 0x000fe200078f10ff */
[----:B------:R-:W-:Y:S01]  /*04f0*/  VOTEU.ALL UP0, P0 ;  /* 0x00000000003f7886 */ /* 0x000fe20000000000 */
[----:B------:R-:W-:Y:S01]  /*0500*/  SHF.R.S32.HI R3, RZ, 0x1f, R2 ;  /* 0x0000001fff037819 */ /* 0x000fe20000011402 */
[----:B------:R-:W-:Y:S01]  /*0510*/  VOTEU.ALL UP2, P1 ;  /* 0x00000000003f7886 */ /* 0x000fe20000840000 */
[----:B------:R-:W-:Y:S01]  /*0520*/  LOP3.LUT R11, R11, 0xfffffffc, RZ, 0xc0, !PT ;  /* 0xfffffffc0b0b7812 */ /* 0x000fe200078ec0ff */
[----:B------:R-:W2:Y:S01]  /*0530*/  @!UP1 S2UR UR7, SR_CgaCtaId ;  /* 0x00000000000799c3 */ /* 0x000ea20000008800 */
[----:B------:R-:W-:Y:S01]  /*0540*/  LOP3.LUT R12, R12, 0x3ffffffc, RZ, 0xc0, !PT ;  /* 0x3ffffffc0c0c7812 */ /* 0x000fe200078ec0ff */
[----:B------:R-:W-:Y:S01]  /*0550*/  @!UP1 UMOV UR6, 0x400 ;  /* 0x0000040000069882 */ /* 0x000fe20000000000 */
[----:B------:R-:W-:Y:S01]  /*0560*/  LEA.HI R3, R3, R2, RZ, 0x2 ;  /* 0x0000000203037211 */ /* 0x000fe200078f10ff */
[----:B------:R-:W-:Y:S01]  /*0570*/  IMAD.IADD R11, R0, 0x1, -R11 ;  /* 0x00000001000b7824 */ /* 0x000fe200078e0a0b */
[----:B------:R-:W-:Y:S01]  /*0580*/  @!UP2 UMOV UR9, 0x400 ;  /* 0x000004000009a882 */ /* 0x000fe20000000000 */
[----:B------:R-:W-:Y:S01]  /*0590*/  IMAD.IADD R12, R9, 0x1, -R12 ;  /* 0x00000001090c7824 */ /* 0x000fe200078e0a0c */
[----:B------:R-:W-:Y:S01]  /*05a0*/  LOP3.LUT R3, R3, 0xfffffffc, RZ, 0xc0, !PT ;  /* 0xfffffffc03037812 */ /* 0x000fe200078ec0ff */
[----:B------:R-:W5:Y:S01]  /*05b0*/  @!UP2 S2UR UR10, SR_CgaCtaId ;  /* 0x00000000000aa9c3 */ /* 0x000f620000008800 */
[----:B-1----:R-:W-:Y:S01]  /*05c0*/  IMAD.MOV R13, RZ, RZ, -R13 ;  /* 0x000000ffff0d7224 */ /* 0x002fe200078e0a0d */
[----:B------:R-:W-:Y:S01]  /*05d0*/  VOTEU.ALL UP3, P1 ;  /* 0x00000000003f7886 */ /* 0x000fe20000860000 */
[----:B------:R-:W-:Y:S01]  /*05e0*/  IMAD R11, R12, 0x4, R11 ;  /* 0x000000040c0b7824 */ /* 0x000fe200078e020b */
[----:B------:R-:W-:Y:S01]  /*05f0*/  VOTEU.ALL UP4, P1 ;  /* 0x00000000003f7886 */ /* 0x000fe20000880000 */
[----:B------:R-:W-:Y:S01]  /*0600*/  IMAD.IADD R9, R2, 0x1, -R3 ;  /* 0x0000000102097824 */ /* 0x000fe200078e0a03 */
[----:B0-----:R-:W-:Y:S01]  /*0610*/  I2FP.F32.U32 R2, R6 ;  /* 0x0000000600027245 */ /* 0x001fe20000201000 */
[----:B---3--:R-:W-:Y:S01]  /*0620*/  IMAD R21, R14, R13, UR12 ;  /* 0x0000000c0e157e24 */ /* 0x008fe2000f8e020d */
[C---:B------:R-:W-:Y:S01]  /*0630*/  LEA.HI R0, R11.reuse, R11, RZ, 0x1 ;  /* 0x0000000b0b007211 */ /* 0x040fe200078f08ff */
[C---:B------:R-:W-:Y:S01]  /*0640*/  IMAD.SHL.U32 R56, R11.reuse, 0x4, RZ ;  /* 0x000000040b387824 */ /* 0x040fe200078e00ff */
[----:B------:R-:W-:Y:S01]  /*0650*/  VOTEU.ALL UP5, P1 ;  /* 0x00000000003f7886 */ /* 0x000fe200008a0000 */
[----:B------:R-:W-:Y:S01]  /*0660*/  FMUL R2, R2, UR4 ;  /* 0x0000000402027c20 */ /* 0x000fe20008400000 */
[----:B------:R-:W-:Y:S01]  /*0670*/  LOP3.LUT R0, R0, 0xfffffffe, RZ, 0xc0, !PT ;  /* 0xfffffffe00007812 */ /* 0x000fe200078ec0ff */
[----:B------:R-:W-:Y:S01]  /*0680*/  UMOV UR4, 0x20 ;  /* 0x0000002000047882 */ /* 0x000fe20000000000 */
[----:B------:R-:W-:Y:S01]  /*0690*/  LOP3.LUT R56, R11, 0xc, R56, 0x78, !PT ;  /* 0x0000000c0b387812 */ /* 0x000fe200078e7838 */
[----:B------:R-:W-:-:S04]  /*06a0*/  @!UP1 UIADD3 UR4, -UR4, 0x100000, URZ ;  /* 0x0010000004049890 */ /* 0x000fc8000fffe13f */
[----:B------:R-:W-:Y:S02]  /*06b0*/  @!UP1 USHF.L.U32 UR5, UR4, 0xb, URZ ;  /* 0x0000000b04059899 */ /* 0x000fe4000800063f */
[----:B------:R-:W-:Y:S01]  /*06c0*/  @!UP1 USHF.L.U32 UR4, UR4, 0x1, URZ ;  /* 0x0000000104049899 */ /* 0x000fe2000800063f */
[----:B----4-:R-:W-:Y:S01]  /*06d0*/  ISETP.EQ.U32.AND P2, PT, R15, 0x1, PT ;  /* 0x000000010f00780c */ /* 0x010fe20003f42070 */
[----:B------:R-:W-:Y:S01]  /*06e0*/  IMAD.IADD R0, R11, 0x1, -R0 ;  /* 0x000000010b007824 */ /* 0x000fe200078e0a00 */
[----:B------:R-:W0:Y:S01]  /*06f0*/  F2I.U32.TRUNC.NTZ R2, R2 ;  /* 0x0000000200027305 */ /* 0x000e22000020f000 */
[----:B--2---:R-:W-:Y:S01]  /*0700*/  @!UP1 ULEA UR8, UR7, UR6, 0x18 ;  /* 0x0000000607089291 */ /* 0x004fe2000f8ec03f */
[----:B------:R-:W-:Y:S01]  /*0710*/  R2UR UR43, R16 ;  /* 0x00000000102b72ca */ /* 0x000fe200000e0000 */
[----:B------:R-:W-:-:S04]  /*0720*/  @!UP2 UIADD3 UR6, -UR11, 0x100000, URZ ;  /* 0x001000000b06a890 */ /* 0x000fc8000fffe13f */
[----:B------:R-:W-:Y:S02]  /*0730*/  @!UP2 USHF.L.U32 UR7, UR6, 0xb, URZ ;  /* 0x0000000b0607a899 */ /* 0x000fe4000800063f */
[----:B------:R-:W-:Y:S01]  /*0740*/  @!UP2 USHF.L.U32 UR6, UR6, 0x1, URZ ;  /* 0x000000010606a899 */ /* 0x000fe2000800063f */
[----:B------:R-:W-:Y:S01]  /*0750*/  ISETP.NE.AND P3, PT, R0, R21, PT ;  /* 0x000000150000720c */ /* 0x000fe20003f65270 */
[----:B------:R-:W-:Y:S01]  /*0760*/  VOTEU.ALL UP1, P0 ;  /* 0x00000000003f7886 */ /* 0x000fe20000020000 */
[----:B-----5:R-:W-:Y:S01]  /*0770*/  @!UP2 ULEA UR9, UR10, UR9, 0x18 ;  /* 0x000000090a09a291 */ /* 0x020fe2000f8ec03f */
[----:B------:R-:W-:Y:S01]  /*0780*/  LOP3.LUT P0, RZ, R5, 0x7, RZ, 0xc0, !PT ;  /* 0x0000000705ff7812 */ /* 0x000fe2000780c0ff */
[----:B------:R-:W-:Y:S01]  /*0790*/  VOTEU.ALL UP2, P1 ;  /* 0x00000000003f7886 */ /* 0x000fe20000840000 */
[----:B------:R-:W-:Y:S02]  /*07a0*/  ISETP.NE.AND P1, PT, R9, 0x3, PT ;  /* 0x000000030900780c */ /* 0x000fe40003f25270 */
[----:B------:R-:W-:-:S02]  /*07b0*/  ISETP.LT.U32.AND P0, PT, R56, 0x2, !P0 ;  /* 0x000000023800780c */ /* 0x000fc40004701070 */
[----:B------:R-:W-:Y:S01]  /*07c0*/  ISETP.EQ.OR P1, PT, R9, RZ, !P1 ;  /* 0x000000ff0900720c */ /* 0x000fe20004f22670 */
[----:B------:R-:W1:Y:S02]  /*07d0*/  FENCE.VIEW.ASYNC.S ;  /* 0x00000000000073c6 */ /* 0x000e640000000000 */
[----:B-1----:R1:W2:Y:S01]  /*07e0*/  @!UP0 SYNCS.EXCH.64 URZ, [UR8+0x60], UR4 ;  /* 0x00006004083f85b2 */ /* 0x0022a20008000100 */
[----:B0-----:R-:W-:Y:S01]  /*07f0*/  IMAD.MOV R20, RZ, RZ, -R2 ;  /* 0x000000ffff147224 */ /* 0x001fe200078e0a02 */
[----:B------:R-:W-:-:S03]  /*0800*/  @P3 LEA.HI R0, R56, R56, RZ, 0x1 ;  /* 0x0000003838003211 */ /* 0x000fc600078f08ff */
[----:B------:R-:W-:Y:S01]  /*0810*/  IMAD R3, R25, R20, R6 ;  /* 0x0000001419037224 */ /* 0x000fe200078e0206 */
[----:B------:R-:W-:Y:S02]  /*0820*/  ISETP.EQ.AND P1, PT, R10, RZ, P1 ;  /* 0x000000ff0a00720c */ /* 0x000fe40000f22270 */
[----:B------:R-:W-:Y:S02]  /*0830*/  @P3 SHF.R.S32.HI R0, RZ, 0x1, R0 ;  /* 0x00000001ff003819 */ /* 0x000fe40000011400 */
[----:B------:R-:W-:Y:S02]  /*0840*/  SEL R23, RZ, 0x1, !P1 ;  /* 0x00000001ff177807 */ /* 0x000fe40004800000 */
[----:B------:R-:W-:Y:S02]  /*0850*/  @P3 ISETP.NE.AND P5, PT, R0, R3, PT ;  /* 0x000000030000320c */ /* 0x000fe40003fa5270 */
[----:B------:R-:W-:Y:S01]  /*0860*/  SEL R0, RZ, 0x1, !P0 ;  /* 0x00000001ff007807 */ /* 0x000fe20004000000 */
[----:B------:R1:W0:Y:S01]  /*0870*/  @!UP1 SYNCS.EXCH.64 URZ, [UR8+0x68], UR4 ;  /* 0x00006804083f95b2 */ /* 0x0002220008000100 */
[----:B------:R-:W-:Y:S01]  /*0880*/  NOP ;  /* 0x0000000000007918 */ /* 0x000fe20000000000 */
[----:B------:R-:W-:-:S02]  /*0890*/  @P3 SEL R57, RZ, 0x1, P5 ;  /* 0x00000001ff393807 */ /* 0x000fc40002800000 */
[----:B------:R-:W-:Y:S02]  /*08a0*/  SEL R23, R23, 0x2, P6 ;  /* 0x0000000217177807 */ /* 0x000fe40003000000 */
[----:B------:R-:W-:Y:S01]  /*08b0*/  LOP3.LUT R57, R57, R0, RZ, 0xc0, !PT ;  /* 0x0000000039397212 */ /* 0x000fe200078ec0ff */
[----:B------:R1:W3:Y:S01]  /*08c0*/  @!UP2 SYNCS.EXCH.64 URZ, [UR9+0x40], UR6 ;  /* 0x00004006093fa5b2 */ /* 0x0002e20008000100 */
[----:B------:R1:W4:Y:S01]  /*08d0*/  @!UP3 SYNCS.EXCH.64 URZ, [UR9+0x48], UR6 ;  /* 0x00004806093fb5b2 */ /* 0x0003220008000100 */
[----:B------:R1:W0:Y:S01]  /*08e0*/  @!UP4 SYNCS.EXCH.64 URZ, [UR9+0x50], UR6 ;  /* 0x00005006093fc5b2 */ /* 0x0002220008000100 */
[----:B------:R1:W0:Y:S01]  /*08f0*/  @!UP5 SYNCS.EXCH.64 URZ, [UR9+0x58], UR6 ;  /* 0x00005806093fd5b2 */ /* 0x0002220008000100 */
[----:B------:R-:W-:Y:S01]  /*0900*/  NOP ;  /* 0x0000000000007918 */ /* 0x000fe20000000000 */
[----:B-12---:R-:W-:Y:S05]  /*0910*/  @!P2 BRA `(.L_x_3) ;  /* 0x000000000008a947 */ /* 0x006fea0003800000 */
[----:B0--34-:R-:W-:Y:S01]  /*0920*/  UCGABAR_ARV ;  /* 0x00000000000079c7 */ /* 0x019fe20008000000 */
[----:B------:R-:W-:Y:S05]  /*0930*/  BRA `(.L_x_4) ;  /* 0x0000000000047947 */ /* 0x000fea0003800000 */
.L_x_3:
[----:B0--34-:R-:W-:Y:S01]  /*0940*/  NOP ;  /* 0x0000000000007918 */ /* 0x019fe20000000000 */
.L_x_4:
[----:B------:R-:W-:Y:S01]  /*0950*/  ULDC.64 UR4, c[0x0][0x598] ;  /* 0x0001660000047ab9 */ /* 0x000fe20000000a00 */
[----:B------:R-:W-:Y:S01]  /*0960*/  ULDC.64 UR36, c[0x0][0x208] ;  /* 0x0000820000247ab9 */ /* 0x000fe20000000a00 */
[----:B------:R-:W-:-:S04]  /*0970*/  ISETP.NE.U32.AND P0, PT, RZ, UR4, PT ;  /* 0x00000004ff007c0c */ /* 0x000fc8000bf05070 */
[----:B------:R-:W-:-:S13]  /*0980*/  ISETP.NE.AND.EX P0, PT, RZ, UR5, PT, P0 ;  /* 0x00000005ff007c0c */ /* 0x000fda000bf05300 */
[----:B------:R-:W-:Y:S05]  /*0990*/  @!P0 BRA `(.L_x_5) ;  /* 0x00000000001c8947 */ /* 0x000fea0003800000 */
[----:B------:R-:W0:Y:S02]  /*09a0*/  LDC.64 R2, c[0x0][0x598] ;  /* 0x00016600ff027b82 */ /* 0x000e240000000a00 */
[----:B0-----:R-:W2:Y:S02]  /*09b0*/  LDG.E.64 R2, desc[UR36][R2.64] ;  /* 0x0000002402027981 */ /* 0x001ea4000c1e1b00 */
[----:B--2---:R-:W-:-:S04]  /*09c0*/  ISETP.NE.U32.AND P0, PT, R2, RZ, PT ;  /* 0x000000ff0200720c */ /* 0x004fc80003f05070 */
[----:B------:R-:W-:-:S13]  /*09d0*/  ISETP.NE.AND.EX P0, PT, R3, RZ, PT, P0 ;  /* 0x000000ff0300720c */ /* 0x000fda0003f05300 */
[----:B------:R-:W-:Y:S05]  /*09e0*/  @!P0 BRA `(.L_x_5) ;  /* 0x0000000000088947 */ /* 0x000fea0003800000 */
[----:B------:R0:W5:Y:S01]  /*09f0*/  LD.E R58, desc[UR36][R2.64] ;  /* 0x00000024023a7980 */ /* 0x000162000c101900 */
[----:B------:R-:W-:Y:S05]  /*0a00*/  BRA `(.L_x_6) ;  /* 0x0000000000247947 */ /* 0x000fea0003800000 */
.L_x_5:
[----:B------:R-:W-:Y:S02]  /*0a10*/  ULDC.64 UR4, c[0x0][0x588] ;  /* 0x0001620000047ab9 */ /* 0x000fe40000000a00 */
[----:B------:R-:W-:-:S04]  /*0a20*/  ISETP.NE.U32.AND P0, PT, RZ, UR4, PT ;  /* 0x00000004ff007c0c */ /* 0x000fc8000bf05070 */
[----:B------:R-:W-:-:S13]  /*0a30*/  ISETP.NE.AND.EX P0, PT, RZ, UR5, PT, P0 ;  /* 0x00000005ff007c0c */ /* 0x000fda000bf05300 */
[----:B------:R-:W-:Y:S05]  /*0a40*/  @!P0 BRA `(.L_x_7) ;  /* 0x00000000000c8947 */ /* 0x000fea0003800000 */
[----:B------:R-:W0:Y:S02]  /*0a50*/  LDC.64 R58, c[0x0][0x588] ;  /* 0x00016200ff3a7b82 */ /* 0x000e240000000a00 */
[----:B0-----:R1:W5:Y:S01]  /*0a60*/  LDG.E R58, desc[UR36][R58.64] ;  /* 0x000000243a3a7981 */ /* 0x001362000c1e1900 */
[----:B------:R-:W-:Y:S05]  /*0a70*/  BRA `(.L_x_6) ;  /* 0x0000000000087947 */ /* 0x000fea0003800000 */
.L_x_7:
[----:B------:R-:W-:Y:S02]  /*0a80*/  ULDC UR4, c[0x0][0x580] ;  /* 0x0001600000047ab9 */ /* 0x000fe40000000800 */
[----:B------:R-:W-:-:S07]  /*0a90*/  IMAD.U32 R58, RZ, RZ, UR4 ;  /* 0x00000004ff3a7e24 */ /* 0x000fce000f8e00ff */
.L_x_6:
[----:B------:R-:W-:Y:S02]  /*0aa0*/  ULDC.64 UR4, c[0x0][0x5a0] ;  /* 0x0001680000047ab9 */ /* 0x000fe40000000a00 */
[----:B------:R-:W-:-:S04]  /*0ab0*/  ISETP.NE.U32.AND P0, PT, RZ, UR4, PT ;  /* 0x00000004ff007c0c */ /* 0x000fc8000bf05070 */
[----:B------:R-:W-:-:S13]  /*0ac0*/  ISETP.NE.AND.EX P0, PT, RZ, UR5, PT, P0 ;  /* 0x00000005ff007c0c */ /* 0x000fda000bf05300 */
[----:B------:R-:W-:Y:S05]  /*0ad0*/  @!P0 BRA `(.L_x_8) ;  /* 0x00000000001c8947 */ /* 0x000fea0003800000 */
[----:B0-----:R-:W0:Y:S02]  /*0ae0*/  LDC.64 R2, c[0x0][0x5a0] ;  /* 0x00016800ff027b82 */ /* 0x001e240000000a00 */
[----:B0-----:R-:W2:Y:S02]  /*0af0*/  LDG.E.64 R2, desc[UR36][R2.64] ;  /* 0x0000002402027981 */ /* 0x001ea4000c1e1b00 */
[----:B--2---:R-:W-:-:S04]  /*0b00*/  ISETP.NE.U32.AND P0, PT, R2, RZ, PT ;  /* 0x000000ff0200720c */ /* 0x004fc80003f05070 */
[----:B------:R-:W-:-:S13]  /*0b10*/  ISETP.NE.AND.EX P0, PT, R3, RZ, PT, P0 ;  /* 0x000000ff0300720c */ /* 0x000fda0003f05300 */
[----:B------:R-:W-:Y:S05]  /*0b20*/  @!P0 BRA `(.L_x_8) ;  /* 0x0000000000088947 */ /* 0x000fea0003800000 */
[----:B-1----:R0:W5:Y:S01]  /*0b30*/  LD.E R59, desc[UR36][R2.64] ;  /* 0x00000024023b7980 */ /* 0x002162000c101900 */
[----:B------:R-:W-:Y:S05]  /*0b40*/  BRA `(.L_x_9) ;  /* 0x0000000000247947 */ /* 0x000fea0003800000 */
.L_x_8:
[----:B------:R-:W-:Y:S02]  /*0b50*/  ULDC.64 UR4, c[0x0][0x590] ;  /* 0x0001640000047ab9 */ /* 0x000fe40000000a00 */
[----:B------:R-:W-:-:S04]  /*0b60*/  ISETP.NE.U32.AND P0, PT, RZ, UR4, PT ;  /* 0x00000004ff007c0c */ /* 0x000fc8000bf05070 */
[----:B------:R-:W-:-:S13]  /*0b70*/  ISETP.NE.AND.EX P0, PT, RZ, UR5, PT, P0 ;  /* 0x00000005ff007c0c */ /* 0x000fda000bf05300 */
[----:B------:R-:W-:Y:S05]  /*0b80*/  @!P0 BRA `(.L_x_10) ;  /* 0x00000000000c8947 */ /* 0x000fea0003800000 */
[----:B0-----:R-:W1:Y:S02]  /*0b90*/  LDC.64 R2, c[0x0][0x590] ;  /* 0x00016400ff027b82 */ /* 0x001e640000000a00 */
[----:B-1----:R1:W5:Y:S01]  /*0ba0*/  LDG.E R59, desc[UR36][R2.64] ;  /* 0x00000024023b7981 */ /* 0x002362000c1e1900 */
[----:B------:R-:W-:Y:S05]  /*0bb0*/  BRA `(.L_x_9) ;  /* 0x0000000000087947 */ /* 0x000fea0003800000 */
.L_x_10:
[----:B------:R-:W-:Y:S02]  /*0bc0*/  ULDC UR4, c[0x0][0x584] ;  /* 0x0001610000047ab9 */ /* 0x000fe40000000800 */
[----:B-1----:R-:W-:-:S07]  /*0bd0*/  IMAD.U32 R59, RZ, RZ, UR4 ;  /* 0x00000004ff3b7e24 */ /* 0x002fce000f8e00ff */
.L_x_9:
[----:B01----:R-:W0:Y:S01]  /*0be0*/  LDC R2, c[0x0][0x65c] ;  /* 0x00019700ff027b82 */ /* 0x003e220000000800 */
[----:B------:R-:W-:Y:S01]  /*0bf0*/  ULDC UR6, c[0x0][0x28c] ;  /* 0x0000a30000067ab9 */ /* 0x000fe20000000800 */
[----:B------:R-:W-:Y:S01]  /*0c00*/  ISETP.NE.AND P0, PT, R10, 0x2, PT ;  /* 0x000000020a00780c */ /* 0x000fe20003f05270 */
[----:B------:R-:W-:Y:S01]  /*0c10*/  UIADD3 UR6, UR6, 0x3f, URZ ;  /* 0x0000003f06067890 */ /* 0x000fe2000fffe03f */
[----:B------:R-:W-:Y:S01]  /*0c20*/  IMAD.U32 R10, RZ, RZ, UR12 ;  /* 0x0000000cff0a7e24 */ /* 0x000fe2000f8e00ff */
[----:B------:R-:W-:Y:S01]  /*0c30*/  UMOV UR38, URZ ;  /* 0x0000003f00267c82 */ /* 0x000fe20008000000 */
[----:B------:R-:W-:Y:S01]  /*0c40*/  UMOV UR39, URZ ;  /* 0x0000003f00277c82 */ /* 0x000fe20008000000 */
[----:B------:R-:W-:Y:S01]  /*0c50*/  USHF.R.S32.HI UR7, URZ, 0x1f, UR6 ;  /* 0x0000001f3f077899 */ /* 0x000fe20008011406 */
[----:B------:R-:W-:-:S03]  /*0c60*/  ULDC.64 UR8, c[0x0][0x650] ;  /* 0x0001940000087ab9 */ /* 0x000fc60000000a00 */
[----:B------:R-:W-:-:S04]  /*0c70*/  ULEA.HI UR7, UR7, UR6, URZ, 0x6 ;  /* 0x0000000607077291 */ /* 0x000fc8000f8f303f */
[----:B------:R-:W-:Y:S01]  /*0c80*/  USHF.R.S32.HI UR40, URZ, 0x6, UR7 ;  /* 0x000000063f287899 */ /* 0x000fe20008011407 */
[----:B0-----:R-:W-:-:S13]  /*0c90*/  ISETP.NE.AND P1, PT, R2, 0x1, PT ;  /* 0x000000010200780c */ /* 0x001fda0003f25270 */
[----:B------:R-:W0:Y:S01]  /*0ca0*/  @P1 LDC R17, c[0x0][0x10] ;  /* 0x00000400ff111b82 */ /* 0x000e220000000800 */
[----:B------:R-:W-:Y:S02]  /*0cb0*/  @P1 IMAD.MOV.U32 R7, RZ, RZ, RZ ;  /* 0x000000ffff071224 */ /* 0x000fe400078e00ff */
[----:B------:R-:W-:-:S05]  /*0cc0*/  @P1 IMAD.MOV.U32 R11, RZ, RZ, RZ ;  /* 0x000000ffff0b1224 */ /* 0x000fca00078e00ff */
[----:B------:R-:W1:Y:S01]  /*0cd0*/  @!P1 LDC R3, c[0x0][0xc] ;  /* 0x00000300ff039b82 */ /* 0x000e620000000800 */
[----:B------:R-:W-:Y:S01]  /*0ce0*/  ULDC UR4, c[0x0][0xc] ;  /* 0x0000030000047ab9 */ /* 0x000fe20000000800 */
[----:B------:R-:W-:Y:S02]  /*0cf0*/  ULDC UR5, c[0x0][0x10] ;  /* 0x0000040000057ab9 */ /* 0x000fe40000000800 */
[----:B------:R-:W-:-:S04]  /*0d00*/  UIMAD.WIDE.U32 UR4, UR4, UR5, URZ ;  /* 0x00000005040472a5 */ /* 0x000fc8000f8e003f */
[----:B------:R-:W2:Y:S01]  /*0d10*/  LDC R0, c[0x0][0x14] ;  /* 0x00000500ff007b82 */ /* 0x000ea20000000800 */
[----:B0-----:R-:W-:-:S04]  /*0d20*/  @P1 IMAD.WIDE.U32 R16, R17, UR12, R6 ;  /* 0x0000000c11101c25 */ /* 0x001fc8000f8e0006 */
[----:B------:R-:W-:Y:S02]  /*0d30*/  @P1 IMAD.IADD R17, R17, 0x1, R11 ;  /* 0x0000000111111824 */ /* 0x000fe400078e020b */
[----:B------:R-:W-:Y:S02]  /*0d40*/  IMAD.MOV.U32 R11, RZ, RZ, RZ ;  /* 0x000000ffff0b7224 */ /* 0x000fe400078e00ff */
[----:B-1----:R-:W-:-:S04]  /*0d50*/  @!P1 IMAD.WIDE.U32 R10, R6, R3, R10 ;  /* 0x00000003060a9225 */ /* 0x002fc800078e000a */
[----:B------:R-:W-:Y:S02]  /*0d60*/  @!P1 IMAD.MOV.U32 R16, RZ, RZ, R10 ;  /* 0x000000ffff109224 */ /* 0x000fe400078e000a */
[----:B--2---:R-:W-:-:S04]  /*0d70*/  IMAD.WIDE.U32 R12, R0, UR4, RZ ;  /* 0x00000004000c7c25 */ /* 0x004fc8000f8e00ff */
[----:B------:R-:W-:Y:S01]  /*0d80*/  IMAD R3, R0, UR5, RZ ;  /* 0x0000000500037c24 */ /* 0x000fe2000f8e02ff */
[----:B------:R0:W-:Y:S01]  /*0d90*/  STL.64 [R1], R12 ;  /* 0x0000000c01007387 */ /* 0x0001e20000100a00 */
[----:B------:R-:W-:Y:S02]  /*0da0*/  @!P1 IMAD.MOV.U32 R17, RZ, RZ, R11 ;  /* 0x000000ffff119224 */ /* 0x000fe400078e000b */
[----:B------:R-:W-:Y:S01]  /*0db0*/  IMAD.IADD R0, R13, 0x1, R3 ;  /* 0x000000010d007824 */ /* 0x000fe200078e0203 */
[----:B------:R-:W-:Y:S06]  /*0dc0*/  @P0 BRA `(.L_x_11) ;  /* 0x0000000000200947 */ /* 0x000fec0003800000 */
[----:B------:R-:W-:Y:S01]  /*0dd0*/  UISETP.GE.U32.AND UP0, UPT, UR40, 0x3, UPT ;  /* 0x000000032800788c */ /* 0x000fe2000bf06070 */
[----:B------:R-:W-:Y:S01]  /*0de0*/  IADD3 R16, P0, R16, R12, RZ ;  /* 0x0000000c10107210 */ /* 0x000fe20007f1e0ff */
[----:B------:R-:W-:Y:S01]  /*0df0*/  UIMAD.WIDE.U32 UR4, UR40, -0x55555555, URZ ;  /* 0xaaaaaaab280478a5 */ /* 0x000fe2000f8e003f */
[----:B------:R-:W-:-:S03]  /*0e00*/  UMOV UR39, URZ ;  /* 0x0000003f00277c82 */ /* 0x000fc60008000000 */
[----:B------:R-:W-:Y:S01]  /*0e10*/  USHF.R.U32.HI UR4, URZ, 0x1, UR5 ;  /* 0x000000013f047899 */ /* 0x000fe20008011605 */
[----:B------:R-:W-:-:S03]  /*0e20*/  IMAD.X R17, R0, 0x1, R17, P0 ;  /* 0x0000000100117824 */ /* 0x000fc600000e0611 */
[----:B------:R-:W-:Y:S02]  /*0e30*/  UIMAD UR38, UR4, -0x3, UR40 ;  /* 0xfffffffd042678a4 */ /* 0x000fe4000f8e0228 */
[----:B------:R-:W-:-:S12]  /*0e40*/  @UP0 ULOP3.LUT UR39, UR4, 0x1, URZ, 0xc0, !UPT ;  /* 0x0000000104270892 */ /* 0x000fd8000f8ec03f */
.L_x_11:
[----:B------:R-:W-:Y:S01]  /*0e50*/  ISETP.GE.U32.AND P0, PT, R16, UR8, PT ;  /* 0x0000000810007c0c */ /* 0x000fe2000bf06070 */
[----:B------:R-:W-:Y:S01]  /*0e60*/  IMAD.MOV.U32 R22, RZ, RZ, -0x1 ;  /* 0xffffffffff167424 */ /* 0x000fe200078e00ff */
[----:B------:R-:W-:Y:S01]  /*0e70*/  PRMT R3, RZ, 0x7610, R3 ;  /* 0x00007610ff037816 */ /* 0x000fe20000000003 */
[----:B------:R-:W-:Y:S01]  /*0e80*/  IMAD.MOV.U32 R18, RZ, RZ, -0x1 ;  /* 0xffffffffff127424 */ /* 0x000fe200078e00ff */
[----:B------:R-:W-:Y:S01]  /*0e90*/  ISETP.GE.U32.AND.EX P0, PT, R17, UR9, PT, P0 ;  /* 0x0000000911007c0c */ /* 0x000fe2000bf06100 */
[----:B------:R-:W-:-:S12]  /*0ea0*/  IMAD.MOV.U32 R19, RZ, RZ, -0x1 ;  /* 0xffffffffff137424 */ /* 0x000fd800078e00ff */
[----:B------:R-:W-:Y:S05]  /*0eb0*/  @P0 BRA `(.L_x_12) ;  /* 0x0000000400280947 */ /* 0x000fea0003800000 */
[----:B------:R-:W1:Y:S01]  /*0ec0*/  LDC.64 R26, c[0x0][0x628] ;  /* 0x00018a00ff1a7b82 */ /* 0x000e620000000a00 */
[----:B------:R-:W-:Y:S02]  /*0ed0*/  IMAD.MOV.U32 R10, RZ, RZ, R16 ;  /* 0x000000ffff0a7224 */ /* 0x000fe400078e0010 */
[----:B------:R-:W-:-:S05]  /*0ee0*/  IMAD.MOV.U32 R11, RZ, RZ, R17 ;  /* 0x000000ffff0b7224 */ /* 0x000fca00078e0011 */
[----:B------:R-:W2:Y:S08]  /*0ef0*/  LDC R18, c[0x0][0x630] ;  /* 0x00018c00ff127b82 */ /* 0x000eb00000000800 */
[----:B------:R-:W3:Y:S01]  /*0f00*/  LDC.64 R28, c[0x0][0x620] ;  /* 0x00018800ff1c7b82 */ /* 0x000ee20000000a00 */
[----:B-1----:R-:W-:-:S04]  /*0f10*/  ISETP.NE.U32.AND P0, PT, R26, RZ, PT ;  /* 0x000000ff1a00720c */ /* 0x002fc80003f05070 */
[----:B------:R-:W-:-:S13]  /*0f20*/  ISETP.NE.AND.EX P0, PT, R27, RZ, PT, P0 ;  /* 0x000000ff1b00720c */ /* 0x000fda0003f05300 */
[----:B--23--:R-:W-:Y:S05]  /*0f30*/  @!P0 BRA `(.L_x_13) ;  /* 0x0000000000288947 */ /* 0x00cfea0003800000 */
[----:B------:R-:W1:Y:S02]  /*0f40*/  LDC R3, c[0x0][0x634] ;  /* 0x00018d00ff037b82 */ /* 0x000e640000000800 */
[----:B-1----:R-:W-:-:S05]  /*0f50*/  IADD3 R3, P0, R16, R3, RZ ;  /* 0x0000000310037210 */ /* 0x002fca0007f1e0ff */
[----:B------:R-:W-:-:S04]  /*0f60*/  IMAD.X R19, RZ, RZ, R17, P0 ;  /* 0x000000ffff137224 */ /* 0x000fc800000e0611 */
[----:B------:R-:W-:-:S04]  /*0f70*/  IMAD.WIDE.U32 R10, R19, R26, RZ ;  /* 0x0000001a130a7225 */ /* 0x000fc800078e00ff */
[----:B0-----:R-:W-:-:S04]  /*0f80*/  IMAD.WIDE.U32 R12, P0, R3, R27, R10 ;  /* 0x0000001b030c7225 */ /* 0x001fc8000780000a */
[----:B------:R-:W-:-:S04]  /*0f90*/  IMAD.WIDE.U32 R10, R3, R26, RZ ;  /* 0x0000001a030a7225 */ /* 0x000fc800078e00ff */
[----:B------:R-:W-:Y:S01]  /*0fa0*/  IMAD.X R15, RZ, RZ, RZ, P0 ;  /* 0x000000ffff0f7224 */ /* 0x000fe200000e06ff */
[----:B------:R-:W-:Y:S01]  /*0fb0*/  IADD3 RZ, P0, R11, R12, RZ ;  /* 0x0000000c0bff7210 */ /* 0x000fe20007f1e0ff */
[----:B------:R-:W-:-:S04]  /*0fc0*/  IMAD.MOV.U32 R14, RZ, RZ, R13 ;  /* 0x000000ffff0e7224 */ /* 0x000fc800078e000d */
[----:B------:R-:W-:-:S08]  /*0fd0*/  IMAD.WIDE.U32.X R10, R19, R27, R14, P0 ;  /* 0x0000001b130a7225 */ /* 0x000fd000000e040e */
.L_x_13:
[----:B------:R-:W1:Y:S01]  /*0fe0*/  LDC.64 R32, c[0x0][0x640] ;  /* 0x00019000ff207b82 */ /* 0x000e620000000a00 */
[-CC-:B------:R-:W-:Y:S02]  /*0ff0*/  SHF.R.U64 R30, R10, R18.reuse, R11.reuse ;  /* 0x000000120a1e7219 */ /* 0x180fe4000000120b */
[----:B------:R-:W-:Y:S02]  /*1000*/  SHF.R.U32.HI R3, RZ, R18, R11 ;  /* 0x00000012ff037219 */ /* 0x000fe4000001160b */
[----:B0-----:R-:W-:-:S03]  /*1010*/  IADD3 R13, P0, RZ, -R30, RZ ;  /* 0x8000001eff0d7210 */ /* 0x001fc60007f1e0ff */
[----:B------:R-:W0:Y:S02]  /*1020*/  LDC R14, c[0x0][0x618] ;  /* 0x00018600ff0e7b82 */ /* 0x000e240000000800 */
[----:B------:R-:W-:Y:S02]  /*1030*/  IMAD.X R3, RZ, RZ, ~R3, P0 ;  /* 0x000000ffff037224 */ /* 0x000fe400000e0e03 */
[----:B------:R-:W-:-:S04]  /*1040*/  IMAD.WIDE.U32 R10, R13, R28, R16 ;  /* 0x0000001c0d0a7225 */ /* 0x000fc800078e0010 */
[----:B------:R-:W2:Y:S01]  /*1050*/  LDC R15, c[0x0][0x608] ;  /* 0x00018200ff0f7b82 */ /* 0x000ea20000000800 */
[----:B------:R-:W-:Y:S02]  /*1060*/  IMAD R12, R3, R28, RZ ;  /* 0x0000001c030c7224 */ /* 0x000fe400078e02ff */
[----:B------:R-:W-:Y:S02]  /*1070*/  IMAD.MOV.U32 R28, RZ, RZ, 0x1 ;  /* 0x00000001ff1c7424 */ /* 0x000fe400078e00ff */
[----:B------:R-:W-:Y:S02]  /*1080*/  IMAD R3, R13, R29, R12 ;  /* 0x0000001d0d037224 */ /* 0x000fe400078e020c */
[----:B------:R-:W-:Y:S01]  /*1090*/  IMAD.MOV.U32 R12, RZ, RZ, -0x1 ;  /* 0xffffffffff0c7424 */ /* 0x000fe200078e00ff */
[----:B------:R-:W3:Y:S01]  /*10a0*/  LDC R31, c[0x0][0x658] ;  /* 0x00019600ff1f7b82 */ /* 0x000ee20000000800 */
[----:B------:R-:W-:Y:S01]  /*10b0*/  IMAD.IADD R3, R11, 0x1, R3 ;  /* 0x000000010b037824 */ /* 0x000fe200078e0203 */
[----:B-1----:R-:W-:-:S04]  /*10c0*/  ISETP.NE.U32.AND P0, PT, R32, RZ, PT ;  /* 0x000000ff2000720c */ /* 0x002fc80003f05070 */
[----:B------:R-:W-:Y:S02]  /*10d0*/  ISETP.NE.AND.EX P0, PT, R33, RZ, PT, P0 ;  /* 0x000000ff2100720c */ /* 0x000fe40003f05300 */
[----:B------:R-:W1:Y:S01]  /*10e0*/  LDC R24, c[0x0][0x600] ;  /* 0x00018000ff187b82 */ /* 0x000e620000000800 */
[-CC-:B0-----:R-:W-:Y:S02]  /*10f0*/  SHF.R.U64 R27, R10, R14.reuse, R3.reuse ;  /* 0x0000000e0a1b7219 */ /* 0x181fe40000001203 */
[----:B------:R-:W-:-:S05]  /*1100*/  SHF.R.U32.HI R10, RZ, R14, R3 ;  /* 0x0000000eff0a7219 */ /* 0x000fca0000011603 */
[----:B------:R-:W0:Y:S01]  /*1110*/  LDC R22, c[0x0][0x648] ;  /* 0x00019200ff167b82 */ /* 0x000e220000000800 */
[-CC-:B--2---:R-:W-:Y:S02]  /*1120*/  SHF.R.U64 R35, R27, R15.reuse, R10.reuse ;  /* 0x0000000f1b237219 */ /* 0x184fe4000000120a */
[----:B------:R-:W-:-:S05]  /*1130*/  SHF.R.U32.HI R10, RZ, R15, R10 ;  /* 0x0000000fff0a7219 */ /* 0x000fca000001160a */
[----:B------:R-:W2:Y:S01]  /*1140*/  LDC R26, c[0x0][0x638] ;  /* 0x00018e00ff1a7b82 */ /* 0x000ea20000000800 */
[-CC-:B---3--:R-:W-:Y:S02]  /*1150*/  SHF.R.U64 R34, R35, R31.reuse, R10.reuse ;  /* 0x0000001f23227219 */ /* 0x188fe4000000120a */
[-C--:B------:R-:W-:Y:S02]  /*1160*/  SHF.L.U32 R3, R12, R31.reuse, RZ ;  /* 0x0000001f0c037219 */ /* 0x080fe400000006ff */
[----:B------:R-:W-:Y:S01]  /*1170*/  SHF.R.U32.HI R11, RZ, R31, R10 ;  /* 0x0000001fff0b7219 */ /* 0x000fe2000001160a */
[----:B------:R-:W-:Y:S01]  /*1180*/  IMAD.MOV.U32 R10, RZ, RZ, R34 ;  /* 0x000000ffff0a7224 */ /* 0x000fe200078e0022 */
[----:B------:R-:W-:Y:S01]  /*1190*/  LOP3.LUT R18, RZ, R3, RZ, 0x33, !PT ;  /* 0x00000003ff127212 */ /* 0x000fe200078e33ff */
[----:B------:R-:W3:Y:S01]  /*11a0*/  LDC R29, c[0x0][0x610] ;  /* 0x00018400ff1d7b82 */ /* 0x000ee20000000800 */
[----:B------:R-:W-:Y:S05]  /*11b0*/  @!P0 BRA `(.L_x_14) ;  /* 0x0000000000288947 */ /* 0x000fea0003800000 */
[----:B------:R-:W4:Y:S02]  /*11c0*/  LDC R3, c[0x0][0x64c] ;  /* 0x00019300ff037b82 */ /* 0x000f240000000800 */
[----:B----4-:R-:W-:-:S05]  /*11d0*/  IADD3 R3, P0, R34, R3, RZ ;  /* 0x0000000322037210 */ /* 0x010fca0007f1e0ff */
[----:B------:R-:W-:-:S04]  /*11e0*/  IMAD.X R19, RZ, RZ, R11, P0 ;  /* 0x000000ffff137224 */ /* 0x000fc800000e060b */
[----:B------:R-:W-:-:S04]  /*11f0*/  IMAD.WIDE.U32 R10, R19, R32, RZ ;  /* 0x00000020130a7225 */ /* 0x000fc800078e00ff */
[----:B------:R-:W-:-:S04]  /*1200*/  IMAD.WIDE.U32 R12, P0, R3, R33, R10 ;  /* 0x00000021030c7225 */ /* 0x000fc8000780000a */
[----:B------:R-:W-:-:S04]  /*1210*/  IMAD.WIDE.U32 R10, R3, R32, RZ ;  /* 0x00000020030a7225 */ /* 0x000fc800078e00ff */
[----:B------:R-:W-:Y:S01]  /*1220*/  IMAD.X R15, RZ, RZ, RZ, P0 ;  /* 0x000000ffff0f7224 */ /* 0x000fe200000e06ff */
[----:B------:R-:W-:Y:S01]  /*1230*/  IADD3 RZ, P0, R11, R12, RZ ;  /* 0x0000000c0bff7210 */ /* 0x000fe20007f1e0ff */
[----:B------:R-:W-:-:S04]  /*1240*/  IMAD.MOV.U32 R14, RZ, RZ, R13 ;  /* 0x000000ffff0e7224 */ /* 0x000fc800078e000d */
[----:B------:R-:W-:-:S08]  /*1250*/  IMAD.WIDE.U32.X R10, R19, R33, R14, P0 ;  /* 0x00000021130a7225 */ /* 0x000fd000000e040e */
.L_x_14:
[----:B0-----:R-:W-:Y:S01]  /*1260*/  SHF.R.U64 R7, R10, R22, R11 ;  /* 0x000000160a077219 */ /* 0x001fe2000000120b */
[----:B-1----:R-:W-:Y:S01]  /*1270*/  VIADD R10, R24, 0xffffffff ;  /* 0xffffffff180a7836 */ /* 0x002fe20000000000 */
[----:B------:R-:W-:Y:S01]  /*1280*/  SHF.L.U32 R3, R28, R31, RZ ;  /* 0x0000001f1c037219 */ /* 0x000fe200000006ff */
[----:B------:R-:W-:Y:S01]  /*1290*/  @P1 IMAD R21, R25, R20, R6 ;  /* 0x0000001419151224 */ /* 0x000fe200078e0206 */
[----:B------:R-:W-:Y:S01]  /*12a0*/  LOP3.LUT R18, R35, R18, RZ, 0xc0, !PT ;  /* 0x0000001223127212 */ /* 0x000fe200078ec0ff */
[----:B------:R-:W-:Y:S02]  /*12b0*/  IMAD.MOV R11, RZ, RZ, -R7 ;  /* 0x000000ffff0b7224 */ /* 0x000fe400078e0a07 */
[----:B------:R-:W-:Y:S02]  /*12c0*/  IMAD.MOV.U32 R6, RZ, RZ, 0x1 ;  /* 0x00000001ff067424 */ /* 0x000fe400078e00ff */
[----:B------:R-:W-:Y:S01]  /*12d0*/  IMAD R18, R3, R7, R18 ;  /* 0x0000000703127224 */ /* 0x000fe200078e0212 */
[----:B------:R-:W-:Y:S01]  /*12e0*/  LOP3.LUT R7, R27, R10, RZ, 0xc0, !PT ;  /* 0x0000000a1b077212 */ /* 0x000fe200078ec0ff */
[----:B--2---:R-:W-:-:S02]  /*12f0*/  IMAD R3, R11, R26, R34 ;  /* 0x0000001a0b037224 */ /* 0x004fc400078e0222 */
[----:B---3--:R-:W-:Y:S02]  /*1300*/  IMAD R22, R18, R29, R21 ;  /* 0x0000001d12167224 */ /* 0x008fe400078e0215 */
[----:B------:R-:W-:Y:S01]  /*1310*/  IMAD R7, R3, R24, R7 ;  /* 0x0000001803077224 */ /* 0x000fe200078e0207 */
[----:B------:R-:W-:Y:S01]  /*1320*/  PRMT R3, R6, 0x7610, R3 ;  /* 0x0000761006037816 */ /* 0x000fe20000000003 */
[----:B------:R-:W-:-:S03]  /*1330*/  IMAD.MOV.U32 R19, RZ, RZ, R30 ;  /* 0x000000ffff137224 */ /* 0x000fc600078e001e */
[----:B------:R-:W-:Y:S02]  /*1340*/  SEL R18, R7, R22, !P1 ;  /* 0x0000001607127207 */ /* 0x000fe40004800000 */
[----:B------:R-:W-:-:S07]  /*1350*/  SEL R22, R22, R7, !P1 ;  /* 0x0000000716167207 */ /* 0x000fce0004800000 */
.L_x_12:
[----:B------:R-:W-:Y:S05]  /*1360*/  @!P2 BRA `(.L_x_15) ;  /* 0x00000000000ca947 */ /* 0x000fea0003800000 */
[----:B------:R-:W-:Y:S01]  /*1370*/  UCGABAR_WAIT ;  /* 0x0000000000007dc7 */ /* 0x000fe20008000000 */
[----:B------:R-:W-:Y:S01]  /*1380*/  CCTL.IVALL ;  /* 0x00000000ff00798f */ /* 0x000fe20002000000 */
[----:B------:R-:W-:Y:S05]  /*1390*/  BRA `(.L_x_16) ;  /* 0x0000000000047947 */ /* 0x000fea0003800000 */
.L_x_15:
[----:B------:R-:W-:Y:S06]  /*13a0*/  BAR.SYNC.DEFER_BLOCKING 0x0 ;  /* 0x0000000000007b1d */ /* 0x000fec0000010000 */
.L_x_16:
[----:B------:R-:W-:Y:S05]  /*13b0*/  @!P4 BRA `(.L_x_17) ;  /* 0x0000003800d8c947 */ /* 0x000fea0003800000 */
[----:B------:R-:W-:-:S13]  /*13c0*/  ISETP.GT.U32.AND P0, PT, R36, 0x1, PT ;  /* 0x000000012400780c */ /* 0x000fda0003f04070 */
[----:B------:R-:W-:Y:S05]  /*13d0*/  @P0 EXIT ;  /* 0x000000000000094d */ /* 0x000fea0003800000 */
.L_x_18:
[----:B------:R-:W-:-:S08]  /*13e0*/  NOP ;  /* 0x0000000000007918 */ /* 0x000fd00000000000 */
[----:B------:R-:W1:Y:S02]  /*13f0*/  USETMAXREG.TRY_ALLOC.CTAPOOL UP0, 0xe8 ;  /* 0x000000e8000079c8 */ /* 0x000e640008000600 */
[----:B-1----:R-:W-:-:S13]  /*1400*/  PLOP3.LUT P0, PT, PT, PT, UP0, 0x80, 0x0 ;  /* 0x000000000000781c */ /* 0x002fda0003f0f008 */
[----:B------:R-:W-:Y:S05]  /*1410*/  @!P0 BRA `(.L_x_18) ;  /* 0xfffffffc00f08947 */ /* 0x000fea000383ffff */
[----:B------:R-:W-:-:S13]  /*1420*/  LOP3.LUT P0, RZ, R3, 0xff, RZ, 0xc0, !PT ;  /* 0x000000ff03ff7812 */ /* 0x000fda000780c0ff */
[----:B------:R-:W-:Y:S05]  /*1430*/  @!P0 EXIT ;  /* 0x000000000000894d */ /* 0x000fea0003800000 */
[----:B------:R-:W2:Y:S01]  /*1440*/  LDL.64 R6, [R1] ;  /* 0x0000000001067983 */ /* 0x000ea20000100a00 */
[CC--:B------:R-:W-:Y:S01]  /*1450*/  LEA.HI R3, R8.reuse, R5.reuse, RZ, 0x2 ;  /* 0x0000000508037211 */ /* 0x0c0fe200078f10ff */
[----:B------:R-:W1:Y:S01]  /*1460*/  S2UR UR4, SR_CgaCtaId ;  /* 0x00000000000479c3 */ /* 0x000e620000008800 */
[----:B------:R-:W-:Y:S01]  /*1470*/  LEA.HI R8, R8, R5, RZ, 0x5 ;  /* 0x0000000508087211 */ /* 0x000fe200078f28ff */
[----:B------:R-:W-:Y:S01]  /*1480*/  UMOV UR41, 0x400 ;  /* 0x0000040000297882 */ /* 0x000fe20000000000 */
[----:B------:R-:W-:Y:S01]  /*1490*/  LOP3.LUT R4, R3, 0xfffffffc, RZ, 0xc0, !PT ;  /* 0xfffffffc03047812 */ /* 0x000fe200078ec0ff */
[----:B------:R-:W-:Y:S01]  /*14a0*/  UISETP.LT.AND UP0, UPT, UR40, 0x1, UPT ;  /* 0x000000012800788c */ /* 0x000fe2000bf01270 */
[--C-:B------:R-:W-:Y:S01]  /*14b0*/  SHF.R.S32.HI R60, RZ, 0x2, R3.reuse ;  /* 0x00000002ff3c7819 */ /* 0x100fe20000011403 */
[----:B------:R-:W-:Y:S01]  /*14c0*/  UIADD3 UR5, UR43, -0x1, URZ ;  /* 0xffffffff2b057890 */ /* 0x000fe2000fffe03f */
[----:B------:R-:W-:Y:S01]  /*14d0*/  SHF.R.S32.HI R3, RZ, 0x1f, R3 ;  /* 0x0000001fff037819 */ /* 0x000fe20000011403 */
[----:B------:R-:W3:Y:S01]  /*14e0*/  LDC R66, c[0x0][0x658] ;  /* 0x00019600ff427b82 */ /* 0x000ee20000000800 */
[----:B------:R-:W-:Y:S01]  /*14f0*/  USEL UR42, UR40, 0x1, UP0 ;  /* 0x00000001282a7887 */ /* 0x000fe20008000000 */
[----:B------:R-:W-:Y:S01]  /*1500*/  IMAD.IADD R4, R5, 0x1, -R4 ;  /* 0x0000000105047824 */ /* 0x000fe200078e0a04 */
[----:B------:R-:W-:Y:S01]  /*1510*/  LEA.HI R3, R3, R60, RZ, 0x3 ;  /* 0x0000003c03037211 */ /* 0x000fe200078f18ff */
[----:B------:R-:W-:Y:S01]  /*1520*/  UISETP.NE.AND UP0, UPT, UR5, URZ, UPT ;  /* 0x0000003f0500728c */ /* 0x000fe2000bf05270 */
[----:B------:R-:W-:Y:S01]  /*1530*/  IMAD.MOV.U32 R5, RZ, RZ, 0x1 ;  /* 0x00000001ff057424 */ /* 0x000fe200078e00ff */
[----:B------:R-:W-:Y:S01]  /*1540*/  ULDC UR8, c[0x0][0x284] ;  /* 0x0000a10000087ab9 */ /* 0x000fe20000000800 */
[----:B------:R-:W-:Y:S01]  /*1550*/  LOP3.LUT R3, R3, 0xfffffff8, RZ, 0xc0, !PT ;  /* 0xfffffff803037812 */ /* 0x000fe200078ec0ff */
[----:B------:R-:W4:Y:S01]  /*1560*/  LDC.64 R64, c[0x0][0x5c8] ;  /* 0x00017200ff407b82 */ /* 0x000f220000000a00 */
[----:B------:R-:W-:Y:S01]  /*1570*/  USEL UR7, URZ, 0x1, UP0 ;  /* 0x000000013f077887 */ /* 0x000fe20008000000 */
[----:B------:R-:W-:Y:S01]  /*1580*/  IMAD.SHL.U32 R62, R4, 0x2, RZ ;  /* 0x00000002043e7824 */ /* 0x000fe200078e00ff */
[----:B------:R-:W-:Y:S01]  /*1590*/  LOP3.LUT R74, R23, 0x1, RZ, 0xfc, !PT ;  /* 0x00000001174a7812 */ /* 0x000fe200078efcff */
[----:B------:R-:W-:Y:S01]  /*15a0*/  IMAD.IADD R60, R60, 0x1, -R3 ;  /* 0x000000013c3c7824 */ /* 0x000fe200078e0a03 */
[----:B------:R-:W-:Y:S01]  /*15b0*/  SHF.R.S32.HI R3, RZ, 0x5, R8 ;  /* 0x00000005ff037819 */ /* 0x000fe20000011408 */
[----:B------:R-:W-:Y:S01]  /*15c0*/  USHF.L.U32 UR47, UR40, 0x1, URZ ;  /* 0x00000001282f7899 */ /* 0x000fe2000800063f */
[----:B------:R-:W-:Y:S01]  /*15d0*/  IMAD.U32 R75, RZ, RZ, UR7 ;  /* 0x00000007ff4b7e24 */ /* 0x000fe2000f8e00ff */
[----:B------:R-:W0:Y:S01]  /*15e0*/  LDC R67, c[0x0][0x288] ;  /* 0x0000a200ff437b82 */ /* 0x000e220000000800 */
[--C-:B------:R-:W-:Y:S01]  /*15f0*/  SHF.R.S32.HI R61, RZ, 0x1f, R60.reuse ;  /* 0x0000001fff3d7819 */ /* 0x100fe2000001143c */
[----:B-1----:R-:W-:Y:S01]  /*1600*/  ULEA UR41, UR4, UR41, 0x18 ;  /* 0x0000002904297291 */ /* 0x002fe2000f8ec03f */
[C---:B------:R-:W-:Y:S01]  /*1610*/  IMAD R71, R3.reuse, -0x10, -R60 ;  /* 0xfffffff003477824 */ /* 0x040fe200078e0a3c */
[----:B------:R-:W-:Y:S01]  /*1620*/  USHF.L.U32 UR4, UR5, 0x3, URZ ;  /* 0x0000000305047899 */ /* 0x000fe2000800063f */
[----:B------:R-:W-:Y:S01]  /*1630*/  SHF.R.S32.HI R63, RZ, 0x1f, R62 ;  /* 0x0000001fff3f7819 */ /* 0x000fe2000001143e */
[----:B------:R-:W-:Y:S01]  /*1640*/  IMAD.WIDE R60, R3, 0x10, R60 ;  /* 0x00000010033c7825 */ /* 0x000fe200078e023c */
[----:B------:R-:W-:Y:S01]  /*1650*/  UIADD3 UR5, UR41, 0x100, URZ ;  /* 0x0000010029057890 */ /* 0x000fe2000fffe03f */
[----:B------:R-:W1:Y:S01]  /*1660*/  LDC R69, c[0x0][0x600] ;  /* 0x00018000ff457b82 */ /* 0x000e620000000800 */
[----:B------:R-:W-:Y:S01]  /*1670*/  UIADD3 UR6, UR41, 0xc100, URZ ;  /* 0x0000c10029067890 */ /* 0x000fe2000fffe03f */
[----:B------:R-:W-:Y:S01]  /*1680*/  IMAD.MOV.U32 R3, RZ, RZ, -0x1 ;  /* 0xffffffffff037424 */ /* 0x000fe200078e00ff */
[----:B------:R-:W-:Y:S01]  /*1690*/  USHF.R.U32.HI UR5, URZ, 0x4, UR5 ;  /* 0x000000043f057899 */ /* 0x000fe20008011605 */
[----:B------:R-:W-:Y:S01]  /*16a0*/  VIADD R71, R71, UR8 ;  /* 0x0000000847477c36 */ /* 0x000fe20008000000 */
[----:B------:R-:W-:-:S02]  /*16b0*/  USHF.R.U32.HI UR6, URZ, 0x4, UR6 ;  /* 0x000000043f067899 */ /* 0x000fc40008011606 */
[-C--:B---3--:R-:W-:Y:S01]  /*16c0*/  SHF.L.U32 R3, R3, R66.reuse, RZ ;  /* 0x0000004203037219 */ /* 0x088fe200000006ff */
[----:B------:R-:W-:Y:S01]  /*16d0*/  UIADD3 UR48, UR41, 0x40, URZ ;  /* 0x0000004029307890 */ /* 0x000fe2000fffe03f */
[C---:B----4-:R-:W-:Y:S01]  /*16e0*/  SHF.L.U64.HI R65, R64.reuse, 0x3, R65 ;  /* 0x0000000340417819 */ /* 0x050fe20000010241 */
[----:B------:R-:W-:Y:S01]  /*16f0*/  ULOP3.LUT UR4, UR4, 0x8, URZ, 0xc0, !UPT ;  /* 0x0000000804047892 */ /* 0x000fe2000f8ec03f */
[----:B------:R-:W-:Y:S01]  /*1700*/  SHF.L.U32 R66, R5, R66, RZ ;  /* 0x0000004205427219 */ /* 0x000fe200000006ff */
[----:B------:R-:W-:Y:S01]  /*1710*/  ULOP3.LUT UR5, UR5, 0x3fff, URZ, 0xc0, !UPT ;  /* 0x00003fff05057892 */ /* 0x000fe2000f8ec03f */
[----:B------:R-:W-:Y:S01]  /*1720*/  IMAD.SHL.U32 R64, R64, 0x8, RZ ;  /* 0x0000000840407824 */ /* 0x000fe200078e00ff */
[----:B------:R-:W-:Y:S01]  /*1730*/  ULOP3.LUT UR6, UR6, 0x3fff, URZ, 0xc0, !UPT ;  /* 0x00003fff06067892 */ /* 0x000fe2000f8ec03f */
[----:B------:R-:W-:Y:S01]  /*1740*/  LOP3.LUT R70, RZ, R3, RZ, 0x33, !PT ;  /* 0x00000003ff467212 */ /* 0x000fe200078e33ff */
[----:B0-----:R-:W-:Y:S01]  /*1750*/  IMAD R67, R4, -0x2, R67 ;  /* 0xfffffffe04437824 */ /* 0x001fe200078e0243 */
[----:B------:R-:W-:-:S02]  /*1760*/  UIADD3 UR42, -UR42, UR40, URZ ;  /* 0x000000282a2a7290 */ /* 0x000fc4000fffe13f */
[----:B------:R-:W-:Y:S02]  /*1770*/  ULEA UR43, UR43, UR48, 0x3 ;  /* 0x000000302b2b7291 */ /* 0x000fe4000f8e183f */
[----:B------:R-:W-:Y:S02]  /*1780*/  ULOP3.LUT UR49, UR4, 0x8, URZ, 0x3c, !UPT ;  /* 0x0000000804317892 */ /* 0x000fe4000f8e3c3f */
[----:B------:R-:W-:Y:S01]  /*1790*/  ULOP3.LUT UR44, UR4, 0x18, URZ, 0x3c, !UPT ;  /* 0x00000018042c7892 */ /* 0x000fe2000f8e3c3f */
[----:B-1----:R-:W-:Y:S01]  /*17a0*/  VIADD R69, R69, 0xffffffff ;  /* 0xffffffff45457836 */ /* 0x002fe20000000000 */
[----:B------:R-:W-:Y:S02]  /*17b0*/  ULOP3.LUT UR45, UR5, 0x10000, URZ, 0xfc, !UPT ;  /* 0x00010000052d7892 */ /* 0x000fe4000f8efc3f */
[----:B------:R-:W-:Y:S01]  /*17c0*/  ULOP3.LUT UR46, UR6, 0x10000, URZ, 0xfc, !UPT ;  /* 0x00010000062e7892 */ /* 0x000fe2000f8efc3f */
[----:B--2---:R-:W-:-:S11]  /*17d0*/  SHF.L.U64.HI R68, R6, 0x1, R0 ;  /* 0x0000000106447819 */ /* 0x004fd60000010200 */
.L_x_102:
[----:B------:R-:W-:-:S04]  /*17e0*/  SHF.L.U32 R0, R75, 0x1f, RZ ;  /* 0x0000001f4b007819 */ /* 0x000fc800000006ff */
[----:B------:R-:W0:Y:S02]  /*17f0*/  SYNCS.PHASECHK.TRANS64.TRYWAIT P0, [UR43+-0x8], R0 ;  /* 0xfffff800ff0075a7 */ /* 0x000e24000800016b */
[----:B01--4-:R-:W-:Y:S05]  /*1800*/  @!P0 BRA `(.L_x_19) ;  /* 0x0000004400d88947 */ /* 0x013fea0003800000 */
.L_x_123:
[----:B------:R-:W-:Y:S02]  /*1810*/  ULDC UR4, c[0x0][0x28c] ;  /* 0x0000a30000047ab9 */ /* 0x000fe40000000800 */
[----:B------:R-:W-:-:S13]  /*1820*/  ISETP.LT.AND P0, PT, RZ, UR4, PT ;  /* 0x00000004ff007c0c */ /* 0x000fda000bf01270 */
[----:B------:R-:W-:Y:S05]  /*1830*/  @P0 BRA `(.L_x_20) ;  /* 0x0000000000400947 */ /* 0x000fea0003800000 */
[----:B0-----:R-:W-:Y:S01]  /*1840*/  MOV R0, 0x0 ;  /* 0x0000000000007802 */ /* 0x001fe20000000f00 */
[----:B------:R-:W-:Y:S01]  /*1850*/  ULDC.64 UR4, c[0x4][0x68] ;  /* 0x01001a0000047ab9 */ /* 0x000fe20000000a00 */
[----:B------:R-:W-:Y:S01]  /*1860*/  ULDC.64 UR6, c[0x4][0x8] ;  /* 0x0100020000067ab9 */ /* 0x000fe20000000a00 */
[----:B------:R-:W-:Y:S01]  /*1870*/  IMAD.U32 R4, RZ, RZ, UR4 ;  /* 0x00000004ff047e24 */ /* 0x000fe2000f8e00ff */
[----:B------:R0:W1:Y:S01]  /*1880*/  LDC.64 R14, c[0x4][R0] ;  /* 0x01000000000e7b82 */ /* 0x0000620000000a00 */
[----:B------:R-:W-:Y:S01]  /*1890*/  IMAD.U32 R5, RZ, RZ, UR5 ;  /* 0x00000005ff057e24 */ /* 0x000fe2000f8e00ff */
[----:B------:R-:W-:Y:S01]  /*18a0*/  ULDC.64 UR4, c[0x4][0x70] ;  /* 0x01001c0000047ab9 */ /* 0x000fe20000000a00 */
[----:B------:R-:W-:Y:S02]  /*18b0*/  IMAD.U32 R10, RZ, RZ, UR6 ;  /* 0x00000006ff0a7e24 */ /* 0x000fe4000f8e00ff */
[----:B------:R-:W-:Y:S02]  /*18c0*/  IMAD.U32 R6, RZ, RZ, UR4 ;  /* 0x00000004ff067e24 */ /* 0x000fe4000f8e00ff */
[----:B------:R-:W-:-:S02]  /*18d0*/  IMAD.U32 R7, RZ, RZ, UR5 ;  /* 0x00000005ff077e24 */ /* 0x000fc4000f8e00ff */
[----:B------:R-:W-:Y:S02]  /*18e0*/  IMAD.U32 R11, RZ, RZ, UR7 ;  /* 0x00000007ff0b7e24 */ /* 0x000fe4000f8e00ff */
[----:B------:R-:W-:Y:S02]  /*18f0*/  IMAD.MOV.U32 R8, RZ, RZ, 0x1e1 ;  /* 0x000001e1ff087424 */ /* 0x000fe400078e00ff */
[----:B------:R-:W-:Y:S02]  /*1900*/  IMAD.MOV.U32 R12, RZ, RZ, 0x1 ;  /* 0x00000001ff0c7424 */ /* 0x000fe400078e00ff */
[----:B0-----:R-:W-:-:S07]  /*1910*/  IMAD.MOV.U32 R13, RZ, RZ, RZ ;  /* 0x000000ffff0d7224 */ /* 0x001fce00078e00ff */
[----:B------:R-:W-:-:S07]  /*1920*/  LEPC R20, `(.L_x_20) ;  /* 0x000000001014794e */ /* 0x000fce0000000000 */
[----:B-1---5:R-:W-:Y:S05]  /*1930*/  CALL.ABS.NOINC R14 ;  /* 0x000000000e007343 */ /* 0x022fea0003c00000 */
.L_x_20:
[----:B------:R-:W-:-:S13]  /*1940*/  ISETP.NE.AND P0, PT, R74, 0x3, PT ;  /* 0x000000034a00780c */ /* 0x000fda0003f05270 */
[----:B------:R-:W-:Y:S05]  /*1950*/  @!P0 BRA `(.L_x_21) ;  /* 0x0000000000048947 */ /* 0x000fea0003800000 */
[----:B------:R-:W-:Y:S01]  /*1960*/  BPT.TRAP 0x1 ;  /* 0x000000040000795c */ /* 0x000fe20000300000 */
.L_x_21:
[----:B0-----:R-:W-:Y:S02]  /*1970*/  IMAD.U32 R3, RZ, RZ, UR38 ;  /* 0x00000026ff037e24 */ /* 0x001fe4000f8e00ff */
[----:B------:R-:W-:-:S03]  /*1980*/  IMAD.U32 R0, RZ, RZ, UR39 ;  /* 0x00000027ff007e24 */ /* 0x000fc6000f8e00ff */
[----:B------:R-:W-:Y:S02]  /*1990*/  LEA R3, R3, UR41, 0x3 ;  /* 0x0000002903037c11 */ /* 0x000fe4000f8e18ff */
[----:B------:R-:W-:-:S04]  /*19a0*/  SHF.L.U32 R0, R0, 0x1f, RZ ;  /* 0x0000001f00007819 */ /* 0x000fc800000006ff */
[----:B------:R0:W1:Y:S01]  /*19b0*/  SYNCS.PHASECHK.TRANS64.TRYWAIT P1, [R3+URZ], R0 ;  /* 0x00000000030075a7 */ /* 0x000062000802017f */
[----:B------:R-:W-:Y:S05]  /*19c0*/  @!P0 BRA `(.L_x_22) ;  /* 0x0000000000048947 */ /* 0x000fea0003800000 */
[----:B------:R-:W-:Y:S01]  /*19d0*/  BPT.TRAP 0x1 ;  /* 0x000000040000795c */ /* 0x000fe20000300000 */
.L_x_22:
[----:B-1----:R-:W-:Y:S05]  /*19e0*/  @P1 BRA `(.L_x_23) ;  /* 0x0000000000081947 */ /* 0x002fea0003800000 */
[----:B------:R-:W1:Y:S02]  /*19f0*/  SYNCS.PHASECHK.TRANS64.TRYWAIT P1, [R3+URZ], R0 ;  /* 0x00000000030075a7 */ /* 0x000e64000802017f */
[----:B-1----:R-:W-:Y:S05]  /*1a00*/  @!P1 BRA `(.L_x_24) ;  /* 0x0000004400709947 */ /* 0x002fea0003800000 */
.L_x_23:
[----:B------:R-:W-:Y:S05]  /*1a10*/  WARPSYNC.ALL ;  /* 0x0000000000007948 */ /* 0x000fea0003800000 */
[----:B------:R-:W-:Y:S01]  /*1a20*/  ULEA UR8, UR38, UR45, 0xa ;  /* 0x0000002d26087291 */ /* 0x000fe2000f8e503f */
[----:B------:R-:W-:Y:S01]  /*1a30*/  WARPGROUP.ARRIVE ;  /* 0x00000000000079c5 */ /* 0x000fe20000000000 */
[----:B------:R-:W-:Y:S01]  /*1a40*/  ULEA UR9, UR38, UR46, 0xa ;  /* 0x0000002e26097291 */ /* 0x000fe2000f8e503f */
[----:B01----:R-:W-:Y:S01]  /*1a50*/  IMAD.U32 R0, RZ, RZ, UR42 ;  /* 0x0000002aff007e24 */ /* 0x003fe2000f8e00ff */
[----:B------:R-:W-:Y:S01]  /*1a60*/  UMOV UR5, 0x40000040 ;  /* 0x4000004000057882 */ /* 0x000fe20000000000 */
[----:B------:R-:W-:-:S02]  /*1a70*/  UMOV UR7, 0x40000040 ;  /* 0x4000004000077882 */ /* 0x000fc40000000000 */
[----:B------:R-:W-:Y:S01]  /*1a80*/  UMOV UR4, UR8 ;  /* 0x0000000800047c82 */ /* 0x000fe20008000000 */
[----:B------:R-:W-:Y:S01]  /*1a90*/  ISETP.GE.AND P1, PT, R0, 0x1, PT ;  /* 0x000000010000780c */ /* 0x000fe20003f26270 */
[----:B------:R-:W-:Y:S02]  /*1aa0*/  UMOV UR6, UR9 ;  /* 0x0000000900067c82 */ /* 0x000fe40008000000 */
[----:B------:R-:W-:Y:S01]  /*1ab0*/  HGMMA.64x64x8.F32.TF32 R24, gdesc[UR4], RZ, !UPT, gsb0 ;  /* 0x04e00000041879f0 */ /* 0x000fe2000c0028ff */
[----:B------:R-:W-:Y:S02]  /*1ac0*/  UIADD3 UR4, UR8, 0x2, URZ ;  /* 0x0000000208047890 */ /* 0x000fe4000fffe03f */
[----:B------:R-:W-:Y:S01]  /*1ad0*/  UIADD3 UR6, UR9, 0x2, URZ ;  /* 0x0000000209067890 */ /* 0x000fe2000fffe03f */
[----:B------:R-:W-:Y:S01]  /*1ae0*/  UMOV UR5, 0x40000040 ;  /* 0x4000004000057882 */ /* 0x000fe20000000000 */
[----:B------:R-:W-:Y:S01]  /*1af0*/  UMOV UR7, 0x40000040 ;  /* 0x4000004000077882 */ /* 0x000fe20000000000 */
[----:B------:R-:W-:-:S02]  /*1b00*/  WARPGROUP.DEPBAR.LE gsb0, 0x0 ;  /* 0x00008000000079c5 */ /* 0x000fc40000010000 */
[----:B------:R-:W-:-:S06]  /*1b10*/  WARPGROUP.ARRIVE ;  /* 0x00000000000079c5 */ /* 0x000fcc0000000000 */
[----:B------:R-:W-:Y:S01]  /*1b20*/  HGMMA.64x64x8.F32.TF32 R24, gdesc[UR4], R24, gsb0 ;  /* 0x04e00000041879f0 */ /* 0x000fe20008002818 */
[----:B------:R-:W-:Y:S02]  /*1b30*/  UIADD3 UR4, UR8, 0x4, URZ ;  /* 0x0000000408047890 */ /* 0x000fe4000fffe03f */
[----:B------:R-:W-:Y:S01]  /*1b40*/  UIADD3 UR6, UR9, 0x4, URZ ;  /* 0x0000000409067890 */ /* 0x000fe2000fffe03f */
[----:B------:R-:W-:Y:S01]  /*1b50*/  UMOV UR5, 0x40000040 ;  /* 0x4000004000057882 */ /* 0x000fe20000000000 */
[----:B------:R-:W-:Y:S01]  /*1b60*/  UMOV UR7, 0x40000040 ;  /* 0x4000004000077882 */ /* 0x000fe20000000000 */
[----:B------:R-:W-:Y:S02]  /*1b70*/  WARPGROUP.DEPBAR.LE gsb0, 0x0 ;  /* 0x00008000000079c5 */ /* 0x000fe40000010000 */
        /* <DEDUP_REMOVED lines=36> */
[----:B------:R-:W-:Y:S03]  /*1dc0*/  HGMMA.64x64x8.F32.TF32 R24, gdesc[UR4], R24, gsb0 ;  /* 0x04e00000041879f0 */ /* 0x000fe60008002818 */
[----:B------:R-:W-:Y:S02]  /*1dd0*/  WARPGROUP.DEPBAR.LE gsb0, 0x0 ;  /* 0x00008000000079c5 */ /* 0x000fe40000010000 */
[----:B------:R-:W-:Y:S05]  /*1de0*/  @!P1 BRA `(.L_x_25) ;  /* 0x0000000400849947 */ /* 0x000fea0003800000 */
[----:B------:R-:W-:Y:S01]  /*1df0*/  UIADD3 UR8, UR38, 0x1, URZ ;  /* 0x0000000126087890 */ /* 0x000fe2000fffe03f */
[----:B------:R-:W-:Y:S02]  /*1e00*/  IMAD.U32 R0, RZ, RZ, UR42 ;  /* 0x0000002aff007e24 */ /* 0x000fe4000f8e00ff */
[----:B------:R-:W-:Y:S01]  /*1e10*/  IMAD.U32 R3, RZ, RZ, UR38 ;  /* 0x00000026ff037e24 */ /* 0x000fe2000f8e00ff */
[----:B------:R-:W-:-:S04]  /*1e20*/  UISETP.NE.AND UP0, UPT, UR8, 0x3, UPT ;  /* 0x000000030800788c */ /* 0x000fc8000bf05270 */
[----:B------:R-:W-:Y:S02]  /*1e30*/  USEL UR4, URZ, 0x1, UP0 ;  /* 0x000000013f047887 */ /* 0x000fe40008000000 */
[----:B------:R-:W-:Y:S02]  /*1e40*/  USEL UR8, UR8, URZ, UP0 ;  /* 0x0000003f08087287 */ /* 0x000fe40008000000 */
[----:B------:R-:W-:-:S06]  /*1e50*/  ULOP3.LUT UR4, UR39, UR4, URZ, 0x3c, !UPT ;  /* 0x0000000427047292 */ /* 0x000fcc000f8e3c3f */
[----:B------:R-:W-:-:S07]  /*1e60*/  IMAD.U32 R6, RZ, RZ, UR4 ;  /* 0x00000004ff067e24 */ /* 0x000fce000f8e00ff */
.L_x_32:
[----:B------:R-:W-:Y:S05]  /*1e70*/  @!P0 BRA `(.L_x_26) ;  /* 0x0000000000048947 */ /* 0x000fea0003800000 */
[----:B------:R-:W-:Y:S01]  /*1e80*/  BPT.TRAP 0x1 ;  /* 0x000000040000795c */ /* 0x000fe20000300000 */
.L_x_26:
[----:B------:R-:W-:Y:S01]  /*1e90*/  ULEA UR4, UR8, UR41, 0x3 ;  /* 0x0000002908047291 */ /* 0x000fe2000f8e183f */
[----:B------:R-:W-:-:S08]  /*1ea0*/  SHF.L.U32 R4, R6, 0x1f, RZ ;  /* 0x0000001f06047819 */ /* 0x000fd000000006ff */
[----:B------:R0:W1:Y:S01]  /*1eb0*/  SYNCS.PHASECHK.TRANS64.TRYWAIT P1, [UR4], R4 ;  /* 0x00000004ff0075a7 */ /* 0x0000620008020144 */
[----:B------:R-:W-:Y:S05]  /*1ec0*/  @!P0 BRA `(.L_x_27) ;  /* 0x0000000000048947 */ /* 0x000fea0003800000 */
[----:B------:R-:W-:Y:S01]  /*1ed0*/  BPT.TRAP 0x1 ;  /* 0x000000040000795c */ /* 0x000fe20000300000 */
.L_x_27:
[----:B-1----:R-:W-:Y:S05]  /*1ee0*/  @P1 BRA `(.L_x_28) ;  /* 0x0000000000081947 */ /* 0x002fea0003800000 */
[----:B------:R-:W1:Y:S02]  /*1ef0*/  SYNCS.PHASECHK.TRANS64.TRYWAIT P1, [UR4], R4 ;  /* 0x00000004ff0075a7 */ /* 0x000e640008020144 */
[----:B-1----:R-:W-:Y:S05]  /*1f00*/  @!P1 BRA `(.L_x_29) ;  /* 0x0000004000449947 */ /* 0x002fea0003800000 */
.L_x_28:
[----:B------:R-:W-:Y:S01]  /*1f10*/  ULEA UR9, UR8, UR45, 0xa ;  /* 0x0000002d08097291 */ /* 0x000fe2000f8e503f */
[----:B------:R-:W-:Y:S01]  /*1f20*/  WARPGROUP.ARRIVE ;  /* 0x00000000000079c5 */ /* 0x000fe20000000000 */
[----:B------:R-:W-:Y:S01]  /*1f30*/  ULEA UR10, UR8, UR46, 0xa ;  /* 0x0000002e080a7291 */ /* 0x000fe2000f8e503f */
[----:B------:R-:W-:Y:S01]  /*1f40*/  UMOV UR5, 0x40000040 ;  /* 0x4000004000057882 */ /* 0x000fe20000000000 */
[----:B------:R-:W-:-:S03]  /*1f50*/  UMOV UR7, 0x40000040 ;  /* 0x4000004000077882 */ /* 0x000fc60000000000 */
[----:B------:R-:W-:Y:S02]  /*1f60*/  UMOV UR4, UR9 ;  /* 0x0000000900047c82 */ /* 0x000fe40008000000 */
[----:B------:R-:W-:Y:S02]  /*1f70*/  UMOV UR6, UR10 ;  /* 0x0000000a00067c82 */ /* 0x000fe40008000000 */
[----:B------:R-:W-:Y:S01]  /*1f80*/  HGMMA.64x64x8.F32.TF32 R24, gdesc[UR4], R24, gsb0 ;  /* 0x04e00000041879f0 */ /* 0x000fe20008002818 */
        /* <DEDUP_REMOVED lines=51> */
[----:B------:R-:W-:Y:S01]  /*22c0*/  BPT.TRAP 0x1 ;  /* 0x000000040000795c */ /* 0x000fe20000300000 */
.L_x_30:
[----:B------:R-:W-:-:S13]  /*22d0*/  ISETP.NE.AND P1, PT, R57, RZ, PT ;  /* 0x000000ff3900720c */ /* 0x000fda0003f25270 */
[----:B01----:R-:W-:-:S05]  /*22e0*/  @P1 LEA R4, R3, UR41, 0x3 ;  /* 0x0000002903041c11 */ /* 0x003fca000f8e18ff */
[----:B------:R-:W-:-:S05]  /*22f0*/  @P1 VIADD R5, R4, 0x18 ;  /* 0x0000001804051836 */ /* 0x000fca0000000000 */
[----:B------:R-:W-:-:S04]  /*2300*/  @P1 PRMT R5, R56, 0x654, R5 ;  /* 0x0000065438051816 */ /* 0x000fc80000000005 */
[----:B------:R0:W-:Y:S01]  /*2310*/  @P1 SYNCS.ARRIVE.TRANS64.RED.A1T0 RZ, [R5+URZ], RZ ;  /* 0x000000ff05ff19a7 */ /* 0x0001e2000810043f */
[----:B------:R-:W-:-:S13]  /*2320*/  ISETP.GT.U32.AND P1, PT, R23, 0x1, PT ;  /* 0x000000011700780c */ /* 0x000fda0003f24070 */
[----:B0-----:R-:W-:Y:S05]  /*2330*/  @P1 BRA `(.L_x_31) ;  /* 0x0000000000041947 */ /* 0x001fea0003800000 */
[----:B------:R-:W-:Y:S01]  /*2340*/  BPT.TRAP 0x1 ;  /* 0x000000040000795c */ /* 0x000fe20000300000 */
.L_x_31:
[----:B------:R-:W-:Y:S01]  /*2350*/  UIADD3 UR8, UR8, 0x1, URZ ;  /* 0x0000000108087890 */ /* 0x000fe2000fffe03f */
[C---:B------:R-:W-:Y:S01]  /*2360*/  ISETP.GT.AND P2, PT, R0.reuse, 0x1, PT ;  /* 0x000000010000780c */ /* 0x040fe20003f44270 */
[----:B------:R-:W-:Y:S02]  /*2370*/  VIADD R3, R3, 0x1 ;  /* 0x0000000103037836 */ /* 0x000fe40000000000 */
[----:B------:R-:W-:Y:S01]  /*2380*/  UISETP.NE.AND UP0, UPT, UR8, 0x3, UPT ;  /* 0x000000030800788c */ /* 0x000fe2000bf05270 */
[----:B------:R-:W-:Y:S02]  /*2390*/  VIADD R0, R0, 0xffffffff ;  /* 0xffffffff00007836 */ /* 0x000fe40000000000 */
[C---:B------:R-:W-:Y:S01]  /*23a0*/  ISETP.NE.AND P1, PT, R3.reuse, 0x3, PT ;  /* 0x000000030300780c */ /* 0x040fe20003f25270 */
[----:B------:R-:W-:Y:S02]  /*23b0*/  USEL UR4, URZ, 0x1, UP0 ;  /* 0x000000013f047887 */ /* 0x000fe40008000000 */
[----:B------:R-:W-:Y:S01]  /*23c0*/  USEL UR8, UR8, URZ, UP0 ;  /* 0x0000003f08087287 */ /* 0x000fe20008000000 */
[----:B------:R-:W-:-:S03]  /*23d0*/  SEL R3, R3, RZ, P1 ;  /* 0x000000ff03037207 */ /* 0x000fc60000800000 */
[----:B------:R-:W-:Y:S01]  /*23e0*/  LOP3.LUT R6, R6, UR4, RZ, 0x3c, !PT ;  /* 0x0000000406067c12 */ /* 0x000fe2000f8e3cff */
[----:B------:R-:W-:Y:S07]  /*23f0*/  @P2 BRA `(.L_x_32) ;  /* 0xfffffff8009c2947 */ /* 0x000fee000383ffff */
.L_x_25:
[----:B------:R-:W0:Y:S01]  /*2400*/  LDC R0, c[0x0][0x28c] ;  /* 0x0000a300ff007b82 */ /* 0x000e220000000800 */
[----:B------:R-:W-:-:S04]  /*2410*/  IMAD.U32 R3, RZ, RZ, UR49 ;  /* 0x00000031ff037e24 */ /* 0x000fc8000f8e00ff */
[----:B------:R1:W-:Y:S01]  /*2420*/  SYNCS.ARRIVE.TRANS64.A1T0 RZ, [R3+UR48], RZ ;  /* 0x000000ff03ff79a7 */ /* 0x0003e20008100030 */
[----:B0-----:R-:W-:-:S13]  /*2430*/  ISETP.GE.AND P1, PT, R0, 0x1, PT ;  /* 0x000000010000780c */ /* 0x001fda0003f26270 */
[----:B-1----:R-:W-:Y:S05]  /*2440*/  @!P1 BRA `(.L_x_33) ;  /* 0x0000000000449947 */ /* 0x002fea0003800000 */
[----:B------:R-:W-:Y:S05]  /*2450*/  @!P0 BRA `(.L_x_34) ;  /* 0x0000000000048947 */ /* 0x000fea0003800000 */
[----:B------:R-:W-:Y:S01]  /*2460*/  BPT.TRAP 0x1 ;  /* 0x000000040000795c */ /* 0x000fe20000300000 */
.L_x_34:
[----:B------:R-:W-:-:S13]  /*2470*/  ISETP.NE.AND P0, PT, R57, RZ, PT ;  /* 0x000000ff3900720c */ /* 0x000fda0003f05270 */
[----:B------:R-:W-:-:S05]  /*2480*/  VOTEU.ANY UP0, P0 ;  /* 0x00000000003f7886 */ /* 0x000fca0000000100 */
[----:B------:R-:W-:-:S06]  /*2490*/  @UP0 UIADD3 UR4, UR38, UR42, URZ ;  /* 0x0000002a26040290 */ /* 0x000fcc000fffe03f */
[----:B------:R-:W-:Y:S02]  /*24a0*/  IMAD.U32 R4, RZ, RZ, UR4 ;  /* 0x00000004ff047e24 */ /* 0x000fe4000f8e00ff */
[----:B------:R-:W-:Y:S02]  /*24b0*/  IMAD.U32 R3, RZ, RZ, UR4 ;  /* 0x00000004ff037e24 */ /* 0x000fe4000f8e00ff */
[----:B------:R-:W-:-:S05]  /*24c0*/  @P0 IMAD.WIDE.U32 R4, R4, -0x55555555, RZ ;  /* 0xaaaaaaab04040825 */ /* 0x000fca00078e00ff */
[----:B------:R-:W-:-:S05]  /*24d0*/  @P0 SHF.R.U32.HI R0, RZ, 0x1, R5 ;  /* 0x00000001ff000819 */ /* 0x000fca0000011605 */
[----:B------:R-:W-:-:S05]  /*24e0*/  @P0 IMAD R0, R0, -0x3, R3 ;  /* 0xfffffffd00000824 */ /* 0x000fca00078e0203 */
[----:B------:R-:W-:-:S05]  /*24f0*/  @P0 LEA R0, R0, UR41, 0x3 ;  /* 0x0000002900000c11 */ /* 0x000fca000f8e18ff */
[----:B------:R-:W-:-:S05]  /*2500*/  @P0 VIADD R3, R0, 0x18 ;  /* 0x0000001800030836 */ /* 0x000fca0000000000 */
[----:B------:R-:W-:-:S04]  /*2510*/  @P0 PRMT R3, R56, 0x654, R3 ;  /* 0x0000065438030816 */ /* 0x000fc80000000003 */
[----:B------:R0:W-:Y:S01]  /*2520*/  @P0 SYNCS.ARRIVE.TRANS64.RED.A1T0 RZ, [R3+URZ], RZ ;  /* 0x000000ff03ff09a7 */ /* 0x0001e2000810043f */
[----:B------:R-:W-:-:S13]  /*2530*/  ISETP.GT.U32.AND P0, PT, R23, 0x1, PT ;  /* 0x000000011700780c */ /* 0x000fda0003f04070 */
[----:B0-----:R-:W-:Y:S05]  /*2540*/  @P0 BRA `(.L_x_33) ;  /* 0x0000000000040947 */ /* 0x001fea0003800000 */
[----:B------:R-:W-:Y:S01]  /*2550*/  BPT.TRAP 0x1 ;  /* 0x000000040000795c */ /* 0x000fe20000300000 */
.L_x_33:
[----:B------:R-:W-:Y:S01]  /*2560*/  SHF.L.U32 R0, R75, 0x1f, RZ ;  /* 0x0000001f4b007819 */ /* 0x000fe200000006ff */
[----:B------:R-:W-:Y:S01]  /*2570*/  UIADD3 UR38, UR38, UR47, URZ ;  /* 0x0000002f26267290 */ /* 0x000fe2000fffe03f */
[----:B------:R-:W-:Y:S01]  /*2580*/  SHF.R.S32.HI R9, RZ, 0x1f, R19 ;  /* 0x0000001fff097819 */ /* 0x000fe20000011413 */
[----:B------:R-:W-:Y:S01]  /*2590*/  UISETP.GE.U32.AND UP1, UPT, UR47, 0x3, UPT ;  /* 0x000000032f00788c */ /* 0x000fe2000bf26070 */
[----:B------:R-:W0:Y:S01]  /*25a0*/  SYNCS.PHASECHK.TRANS64.TRYWAIT P0, [UR43+0x8], R0 ;  /* 0x00000800ff0075a7 */ /* 0x000e22000800016b */
[----:B------:R-:W-:-:S04]  /*25b0*/  UISETP.GT.U32.AND UP0, UPT, UR38, 0x2, UPT ;  /* 0x000000022600788c */ /* 0x000fc8000bf04070 */
[----:B------:R-:W-:-:S04]  /*25c0*/  UISETP.LT.U32.AND UP0, UPT, UR47, 0x3, UP0 ;  /* 0x000000032f00788c */ /* 0x000fc80008701070 */
[----:B------:R-:W-:Y:S02]  /*25d0*/  USEL UR6, URZ, 0x1, !UP0 ;  /* 0x000000013f067887 */ /* 0x000fe4000c000000 */
[----:B------:R-:W-:Y:S02]  /*25e0*/  @UP1 UIMAD.WIDE.U32 UR4, UR38, -0x55555555, URZ ;  /* 0xaaaaaaab260418a5 */ /* 0x000fe4000f8e003f */
[----:B------:R-:W-:Y:S02]  /*25f0*/  ULOP3.LUT UR39, UR39, UR6, URZ, 0x3c, !UPT ;  /* 0x0000000627277292 */ /* 0x000fe4000f8e3c3f */
[----:B------:R-:W-:-:S04]  /*2600*/  @UP1 USHF.R.U32.HI UR4, URZ, 0x1, UR5 ;  /* 0x000000013f041899 */ /* 0x000fc80008011605 */
[----:B------:R-:W-:Y:S01]  /*2610*/  @UP1 ULOP3.LUT UR39, UR39, 0x1, UR4, 0x78, !UPT ;  /* 0x0000000127271892 */ /* 0x000fe2000f8e7804 */
[----:B0-----:R-:W-:Y:S11]  /*2620*/  @!P0 BRA `(.L_x_35) ;  /* 0x0000003800948947 */ /* 0x001ff60003800000 */
.L_x_124:
[----:B------:R-:W-:Y:S01]  /*2630*/  ULDC.64 UR4, c[0x0][0x5d0] ;  /* 0x0001740000047ab9 */ /* 0x000fe20000000a00 */
[----:B------:R-:W-:Y:S01]  /*2640*/  ULDC UR6, c[0x0][0x284] ;  /* 0x0000a10000067ab9 */ /* 0x000fe20000000800 */
[----:B0-----:R-:W-:Y:S02]  /*2650*/  IMAD R0, R9, UR4, RZ ;  /* 0x0000000409007c24 */ /* 0x001fe4000f8e02ff */
[----:B------:R-:W-:Y:S02]  /*2660*/  IMAD.SHL.U32 R12, R18, 0x40, RZ ;  /* 0x00000040120c7824 */ /* 0x000fe400078e00ff */
[C---:B------:R-:W-:Y:S02]  /*2670*/  IMAD R3, R19.reuse, UR5, R0 ;  /* 0x0000000513037c24 */ /* 0x040fe4000f8e0200 */
[----:B------:R-:W-:Y:S01]  /*2680*/  IMAD.SHL.U32 R0, R22, 0x40, RZ ;  /* 0x0000004016007824 */ /* 0x000fe200078e00ff */
[----:B------:R-:W-:Y:S01]  /*2690*/  SHF.R.S32.HI R13, RZ, 0x1f, R12 ;  /* 0x0000001fff0d7819 */ /* 0x000fe2000001140c */
[----:B------:R-:W-:Y:S01]  /*26a0*/  IMAD.WIDE.U32 R4, R19, UR4, R62 ;  /* 0x0000000413047c25 */ /* 0x000fe2000f8e003e */
[----:B------:R-:W-:-:S02]  /*26b0*/  ULDC.64 UR4, c[0x0][0x5c8] ;  /* 0x0001720000047ab9 */ /* 0x000fc40000000a00 */
[----:B------:R-:W-:Y:S01]  /*26c0*/  ISETP.GE.AND P0, PT, R0, UR6, PT ;  /* 0x0000000600007c0c */ /* 0x000fe2000bf06270 */
[----:B------:R-:W-:Y:S01]  /*26d0*/  ULDC UR6, c[0x0][0x288] ;  /* 0x0000a20000067ab9 */ /* 0x000fe20000000800 */
[----:B------:R-:W-:Y:S01]  /*26e0*/  IADD3 R4, P1, R12, R4, RZ ;  /* 0x000000040c047210 */ /* 0x000fe20007f3e0ff */
[----:B------:R-:W-:Y:S01]  /*26f0*/  IMAD.WIDE R20, R22, 0x40, R60 ;  /* 0x0000004016147825 */ /* 0x000fe200078e023c */
[----:B------:R-:W-:Y:S02]  /*2700*/  ISETP.GE.OR P0, PT, R12, UR6, P0 ;  /* 0x000000060c007c0c */ /* 0x000fe40008706670 */
[----:B------:R-:W-:Y:S01]  /*2710*/  IADD3.X R5, R13, R5, R3, P1, !PT ;  /* 0x000000050d057210 */ /* 0x000fe20000ffe403 */
[----:B------:R-:W-:-:S04]  /*2720*/  IMAD R7, R21, UR4, RZ ;  /* 0x0000000415077c24 */ /* 0x000fc8000f8e02ff */
[C---:B------:R-:W-:Y:S02]  /*2730*/  IMAD R7, R20.reuse, UR5, R7 ;  /* 0x0000000514077c24 */ /* 0x040fe4000f8e0207 */
[----:B------:R-:W-:-:S04]  /*2740*/  IMAD.WIDE.U32 R72, R20, UR4, R4 ;  /* 0x0000000414487c25 */ /* 0x000fc8000f8e0004 */
[----:B------:R-:W-:Y:S05]  /*2750*/  @P0 BRA `(.L_x_36) ;  /* 0x0000002000540947 */ /* 0x000fea0003800000 */
[----:B-----5:R-:W-:Y:S01]  /*2760*/  FSETP.NEU.AND P1, PT, R59, RZ, PT ;  /* 0x000000ff3b00720b */ /* 0x020fe20003f2d000 */
[----:B------:R-:W-:Y:S01]  /*2770*/  IMAD.IADD R22, R67, 0x1, -R12 ;  /* 0x0000000143167824 */ /* 0x000fe200078e0a0c */
[----:B------:R-:W-:Y:S01]  /*2780*/  BSSY B0, `(.L_x_36) ;  /* 0x0000212000007945 */ /* 0x000fe20003800000 */
[----:B------:R-:W-:Y:S02]  /*2790*/  IMAD.IADD R0, R71, 0x1, -R0 ;  /* 0x0000000147007824 */ /* 0x000fe400078e0a00 */
[----:B------:R-:W-:Y:S01]  /*27a0*/  IMAD.IADD R7, R73, 0x1, R7 ;  /* 0x0000000149077824 */ /* 0x000fe200078e0207 */
[----:B------:R-:W-:-:S04]  /*27b0*/  ISETP.GT.AND P0, PT, R22, RZ, PT ;  /* 0x000000ff1600720c */ /* 0x000fc80003f04270 */
[----:B------:R-:W-:-:S03]  /*27c0*/  ISETP.GT.AND P2, PT, R0, RZ, P0 ;  /* 0x000000ff0000720c */ /* 0x000fc60000744270 */
[----:B------:R-:W-:Y:S10]  /*27d0*/  @!P1 BRA `(.L_x_37) ;  /* 0x0000001400d89947 */ /* 0x000ff40003800000 */
[----:B------:R-:W0:Y:S01]  /*27e0*/  LDC.64 R76, c[0x0][0x5b8] ;  /* 0x00016e00ff4c7b82 */ /* 0x000e220000000a00 */
[----:B------:R-:W-:-:S07]  /*27f0*/  ULDC.64 UR4, c[0x0][0x5c0] ;  /* 0x0001700000047ab9 */ /* 0x000fce0000000a00 */
[----:B------:R-:W1:Y:S08]  /*2800*/  LDC.64 R78, c[0x0][0x5b0] ;  /* 0x00016c00ff4e7b82 */ /* 0x000e700000000a00 */
[----:B------:R-:W2:Y:S01]  /*2810*/  LDC.64 R80, c[0x0][0x5a8] ;  /* 0x00016a00ff507b82 */ /* 0x000ea20000000a00 */
[-C--:B0-----:R-:W-:Y:S02]  /*2820*/  IMAD R6, R9, R76.reuse, RZ ;  /* 0x0000004c09067224 */ /* 0x081fe400078e02ff */
[----:B------:R-:W-:-:S04]  /*2830*/  IMAD.WIDE.U32 R4, R19, R76, R62 ;  /* 0x0000004c13047225 */ /* 0x000fc800078e003e */
[----:B------:R-:W-:Y:S01]  /*2840*/  IMAD R73, R19, R77, R6 ;  /* 0x0000004d13497224 */ /* 0x000fe200078e0206 */
[----:B------:R-:W-:Y:S01]  /*2850*/  IADD3 R8, P1, R12, R4, RZ ;  /* 0x000000040c087210 */ /* 0x000fe20007f3e0ff */
[----:B-1----:R-:W-:-:S03]  /*2860*/  IMAD R3, R21, R78, RZ ;  /* 0x0000004e15037224 */ /* 0x002fc600078e02ff */
[----:B------:R-:W-:Y:S01]  /*2870*/  IADD3.X R9, R13, R5, R73, P1, !PT ;  /* 0x000000050d097210 */ /* 0x000fe20000ffe449 */
[C---:B------:R-:W-:Y:S02]  /*2880*/  IMAD R21, R20.reuse, R79, R3 ;  /* 0x0000004f14157224 */ /* 0x040fe400078e0203 */
[----:B------:R-:W-:-:S04]  /*2890*/  IMAD.WIDE.U32 R4, R20, R78, R8 ;  /* 0x0000004e14047225 */ /* 0x000fc800078e0008 */
[----:B------:R-:W-:Y:S01]  /*28a0*/  IMAD.IADD R3, R5, 0x1, R21 ;  /* 0x0000000105037824 */ /* 0x000fe200078e0215 */
[----:B--2---:R-:W-:-:S04]  /*28b0*/  LEA R10, P1, R4, R80, 0x2 ;  /* 0x00000050040a7211 */ /* 0x004fc800078210ff */
[----:B------:R-:W-:-:S05]  /*28c0*/  LEA.HI.X R11, R4, R81, R3, 0x2, P1 ;  /* 0x00000051040b7211 */ /* 0x000fca00008f1403 */
[----:B------:R0:W2:Y:S01]  /*28d0*/  @P2 LDG.E.LTC128B R3, desc[UR36][R10.64] ;  /* 0x000000240a032981 */ /* 0x0000a2000c1e1920 */
[----:B------:R-:W-:Y:S01]  /*28e0*/  IMAD.WIDE.U32 R4, R20, R78, R12 ;  /* 0x0000004e14047225 */ /* 0x000fe200078e000c */
[----:B------:R-:W-:Y:S01]  /*28f0*/  LEA R6, P3, R72, UR4, 0x2 ;  /* 0x0000000448067c11 */ /* 0x000fe2000f8610ff */
[----:B------:R-:W-:Y:S01]  /*2900*/  BSSY B1, `(.L_x_38) ;  /* 0x0000014000017945 */ /* 0x000fe20003800000 */
[----:B------:R-:W-:Y:S02]  /*2910*/  IADD3 R14, P1, R62, R4, RZ ;  /* 0x000000043e0e7210 */ /* 0x000fe40007f3e0ff */
[----:B------:R-:W-:Y:S02]  /*2920*/  LEA.HI.X R7, R72, UR5, R7, 0x2, P3 ;  /* 0x0000000548077c11 */ /* 0x000fe400098f1407 */
[----:B------:R-:W-:Y:S01]  /*2930*/  IADD3.X R15, R63, R21, R5, P1, !PT ;  /* 0x000000153f0f7210 */ /* 0x000fe20000ffe405 */
[----:B0-----:R-:W-:Y:S01]  /*2940*/  IMAD.SHL.U32 R10, R78, 0x8, RZ ;  /* 0x000000084e0a7824 */ /* 0x001fe200078e00ff */
[----:B------:R-:W-:-:S02]  /*2950*/  ISETP.GT.AND P1, PT, R22, 0x1, PT ;  /* 0x000000011600780c */ /* 0x000fc40003f24270 */
[----:B------:R-:W-:Y:S01]  /*2960*/  SHF.L.U64.HI R11, R78, 0x3, R79 ;  /* 0x000000034e0b7819 */ /* 0x000fe2000001024f */
[----:B------:R-:W-:Y:S01]  /*2970*/  IMAD.WIDE.U32 R14, R19, R76, R14 ;  /* 0x0000004c130e7225 */ /* 0x000fe200078e000e */
[----:B------:R-:W-:-:S03]  /*2980*/  ISETP.GT.AND P3, PT, R0, RZ, P1 ;  /* 0x000000ff0000720c */ /* 0x000fc60000f64270 */
[----:B------:R-:W-:Y:S01]  /*2990*/  IMAD.WIDE.U32 R10, R20, R78, R10 ;  /* 0x0000004e140a7225 */ /* 0x000fe200078e000a */
[----:B--2---:R-:W-:-:S05]  /*29a0*/  LOP3.LUT R4, R3, 0xffffe000, RZ, 0xc0, !PT ;  /* 0xffffe00003047812 */ /* 0x004fca00078ec0ff */
[----:B------:R-:W-:Y:S01]  /*29b0*/  FMUL R5, R4, R59 ;  /* 0x0000003b04057220 */ /* 0x000fe20000400000 */
[----:B------:R-:W-:-:S03]  /*29c0*/  LEA R4, P4, R14, R80, 0x2 ;  /* 0x000000500e047211 */ /* 0x000fc600078810ff */
[----:B------:R-:W-:Y:S01]  /*29d0*/  FFMA R77, R24, R58, R5 ;  /* 0x0000003a184d7223 */ /* 0x000fe20000000005 */
[----:B------:R-:W-:-:S04]  /*29e0*/  IMAD.IADD R5, R73, 0x1, R15 ;  /* 0x0000000149057824 */ /* 0x000fc800078e020f */
[----:B------:R-:W-:Y:S02]  /*29f0*/  F2FP.TF32.F32.PACK_B R77, R77 ;  /* 0x0000004dff4d723e */ /* 0x000fe400024050ff */
[----:B------:R-:W-:-:S03]  /*2a00*/  LEA.HI.X R5, R14, R81, R5, 0x2, P4 ;  /* 0x000000510e057211 */ /* 0x000fc600020f1405 */
[----:B------:R0:W-:Y:S01]  /*2a10*/  @P2 STG.E desc[UR36][R6.64], R77 ;  /* 0x0000004d06002986 */ /* 0x0001e2000c101924 */
[----:B------:R-:W-:Y:S05]  /*2a20*/  @!P3 BRA `(.L_x_39) ;  /* 0x000000000004b947 */ /* 0x000fea0003800000 */
[----:B------:R1:W5:Y:S02]  /*2a30*/  LDG.E.LTC128B R3, desc[UR36][R4.64+0x4] ;  /* 0x0000042404037981 */ /* 0x000364000c1e1920 */
.L_x_39:
[----:B------:R-:W-:Y:S05]  /*2a40*/  BSYNC B1 ;  /* 0x0000000000017941 */ /* 0x000fea0003800000 */
.L_x_38:
[----:B-----5:R-:W-:Y:S01]  /*2a50*/  LOP3.LUT R14, R3, 0xffffe000, RZ, 0xc0, !PT ;  /* 0xffffe000030e7812 */ /* 0x020fe200078ec0ff */
[----:B------:R-:W-:Y:S01]  /*2a60*/  IMAD.IADD R21, R21, 0x1, R11 ;  /* 0x0000000115157824 */ /* 0x000fe200078e020b */
[----:B------:R-:W-:Y:S01]  /*2a70*/  IADD3 R8, P2, R8, R10, RZ ;  /* 0x0000000a08087210 */ /* 0x000fe20007f5e0ff */
[----:B------:R-:W-:Y:S01]  /*2a80*/  IMAD.MOV.U32 R18, RZ, RZ, R3 ;  /* 0x000000ffff127224 */ /* 0x000fe200078e0003 */
[----:B------:R-:W-:Y:S01]  /*2a90*/  ISETP.GT.AND P0, PT, R0, 0x8, P0 ;  /* 0x000000080000780c */ /* 0x000fe20000704270 */
[----:B------:R-:W-:Y:S02]  /*2aa0*/  FMUL R14, R14, R59 ;  /* 0x0000003b0e0e7220 */ /* 0x000fe40000400000 */
[----:B------:R-:W-:Y:S02]  /*2ab0*/  IMAD.X R9, R21, 0x1, R9, P2 ;  /* 0x0000000115097824 */ /* 0x000fe400010e0609 */
[----:B------:R-:W-:Y:S01]  /*2ac0*/  FFMA R25, R25, R58, R14 ;  /* 0x0000003a19197223 */ /* 0x000fe2000000000e */
[----:B------:R-:W-:-:S04]  /*2ad0*/  LEA R14, P2, R8, R80, 0x2 ;  /* 0x00000050080e7211 */ /* 0x000fc800078410ff */
[----:B------:R-:W-:Y:S02]  /*2ae0*/  F2FP.TF32.F32.PACK_B R25, R25 ;  /* 0x00000019ff19723e */ /* 0x000fe400024050ff */
[----:B------:R-:W-:-:S03]  /*2af0*/  LEA.HI.X R15, R8, R81, R9, 0x2, P2 ;  /* 0x00000051080f7211 */ /* 0x000fc600010f1409 */
[----:B------:R2:W-:Y:S04]  /*2b00*/  @P3 STG.E desc[UR36][R6.64+0x4], R25 ;  /* 0x0000041906003986 */ /* 0x0005e8000c101924 */
[----:B------:R-:W3:Y:S01]  /*2b10*/  @P0 LDG.E.LTC128B R18, desc[UR36][R14.64] ;  /* 0x000000240e120981 */ /* 0x000ee2000c1e1920 */
[----:B------:R-:W-:Y:S01]  /*2b20*/  IADD3 R12, P2, P3, R62, R10, R12 ;  /* 0x0000000a3e0c7210 */ /* 0x000fe20007b5e00c */
[----:B------:R-:W-:Y:S01]  /*2b30*/  BSSY B1, `(.L_x_40) ;  /* 0x0000011000017945 */ /* 0x000fe20003800000 */
[C---:B------:R-:W-:Y:S02]  /*2b40*/  SHF.L.U64.HI R9, R64.reuse, 0x2, R65 ;  /* 0x0000000240097819 */ /* 0x040fe40000010241 */
[----:B------:R-:W-:Y:S02]  /*2b50*/  IADD3.X R13, R63, R21, R13, P2, P3 ;  /* 0x000000153f0d7210 */ /* 0x000fe400017e640d */
[----:B------:R-:W-:-:S02]  /*2b60*/  LEA R10, P2, R64, R6, 0x2 ;  /* 0x00000006400a7211 */ /* 0x000fc400078410ff */
[----:B------:R-:W-:Y:S01]  /*2b70*/  ISETP.GT.AND P1, PT, R0, 0x8, P1 ;  /* 0x000000080000780c */ /* 0x000fe20000f24270 */
[----:B------:R-:W-:-:S04]  /*2b80*/  IMAD.WIDE.U32 R12, R19, R76, R12 ;  /* 0x0000004c130c7225 */ /* 0x000fc800078e000c */
[----:B------:R-:W-:Y:S01]  /*2b90*/  IMAD.X R11, R9, 0x1, R7, P2 ;  /* 0x00000001090b7824 */ /* 0x000fe200010e0607 */
[----:B---3--:R-:W-:-:S05]  /*2ba0*/  LOP3.LUT R8, R18, 0xffffe000, RZ, 0xc0, !PT ;  /* 0xffffe00012087812 */ /* 0x008fca00078ec0ff */
        /* <DEDUP_REMOVED lines=9> */
.L_x_41:
[----:B------:R-:W-:Y:S05]  /*2c40*/  BSYNC B1 ;  /* 0x0000000000017941 */ /* 0x000fea0003800000 */
.L_x_40:
[----:B-----5:R-:W-:Y:S01]  /*2c50*/  LOP3.LUT R12, R18, 0xffffe000, RZ, 0xc0, !PT ;  /* 0xffffe000120c7812 */ /* 0x020fe200078ec0ff */
[----:B------:R-:W-:Y:S01]  /*2c60*/  BSSY B1, `(.L_x_42) ;  /* 0x0000009000017945 */ /* 0x000fe20003800000 */
[----:B------:R-:W-:-:S03]  /*2c70*/  ISETP.GT.AND P0, PT, R22, 0x8, PT ;  /* 0x000000081600780c */ /* 0x000fc60003f04270 */
[----:B------:R-:W-:Y:S01]  /*2c80*/  FMUL R12, R12, R59 ;  /* 0x0000003b0c0c7220 */ /* 0x000fe20000400000 */
[----:B------:R-:W-:-:S03]  /*2c90*/  ISETP.GT.AND P2, PT, R0, RZ, P0 ;  /* 0x000000ff0000720c */ /* 0x000fc60000744270 */
[----:B------:R-:W-:-:S05]  /*2ca0*/  FFMA R27, R27, R58, R12 ;  /* 0x0000003a1b1b7223 */ /* 0x000fca000000000c */
[----:B------:R-:W-:-:S05]  /*2cb0*/  F2FP.TF32.F32.PACK_B R27, R27 ;  /* 0x0000001bff1b723e */ /* 0x000fca00024050ff */
[----:B------:R4:W-:Y:S01]  /*2cc0*/  @P1 STG.E desc[UR36][R10.64+0x4], R27 ;  /* 0x0000041b0a001986 */ /* 0x0009e2000c101924 */
[----:B------:R-:W-:Y:S05]  /*2cd0*/  @!P2 BRA `(.L_x_43) ;  /* 0x000000000004a947 */ /* 0x000fea0003800000 */
[----:B------:R0:W5:Y:S02]  /*2ce0*/  LDG.E.LTC128B R18, desc[UR36][R4.64+0x20] ;  /* 0x0000202404127981 */ /* 0x000164000c1e1920 */
.L_x_43:
[----:B------:R-:W-:Y:S05]  /*2cf0*/  BSYNC B1 ;  /* 0x0000000000017941 */ /* 0x000fea0003800000 */
.L_x_42:
        /* <DEDUP_REMOVED lines=10> */
.L_x_45:
[----:B------:R-:W-:Y:S05]  /*2da0*/  BSYNC B1 ;  /* 0x0000000000017941 */ /* 0x000fea0003800000 */
.L_x_44:
[----:B-----5:R-:W-:Y:S01]  /*2db0*/  LOP3.LUT R12, R18, 0xffffe000, RZ, 0xc0, !PT ;  /* 0xffffe000120c7812 */ /* 0x020fe200078ec0ff */
[----:B------:R-:W-:Y:S01]  /*2dc0*/  BSSY B1, `(.L_x_46) ;  /* 0x0000008000017945 */ /* 0x000fe20003800000 */
[----:B------:R-:W-:-:S03]  /*2dd0*/  ISETP.GT.AND P0, PT, R0, 0x8, P0 ;  /* 0x000000080000780c */ /* 0x000fc60000704270 */
[----:B------:R-:W-:-:S04]  /*2de0*/  FMUL R12, R12, R59 ;  /* 0x0000003b0c0c7220 */ /* 0x000fc80000400000 */
[----:B------:R-:W-:-:S05]  /*2df0*/  FFMA R29, R29, R58, R12 ;  /* 0x0000003a1d1d7223 */ /* 0x000fca000000000c */
[----:B------:R-:W-:-:S05]  /*2e00*/  F2FP.TF32.F32.PACK_B R29, R29 ;  /* 0x0000001dff1d723e */ /* 0x000fca00024050ff */
[----:B------:R0:W-:Y:S01]  /*2e10*/  @P3 STG.E desc[UR36][R6.64+0x24], R29 ;  /* 0x0000241d06003986 */ /* 0x0001e2000c101924 */
[----:B------:R-:W-:Y:S05]  /*2e20*/  @!P0 BRA `(.L_x_47) ;  /* 0x0000000000048947 */ /* 0x000fea0003800000 */
[----:B------:R0:W5:Y:S02]  /*2e30*/  LDG.E.LTC128B R18, desc[UR36][R8.64+0x20] ;  /* 0x0000202408127981 */ /* 0x000164000c1e1920 */
.L_x_47:
[----:B------:R-:W-:Y:S05]  /*2e40*/  BSYNC B1 ;  /* 0x0000000000017941 */ /* 0x000fea0003800000 */
.L_x_46:
[----:B-----5:R-:W-:Y:S01]  /*2e50*/  LOP3.LUT R12, R18, 0xffffe000, RZ, 0xc0, !PT ;  /* 0xffffe000120c7812 */ /* 0x020fe200078ec0ff */
[----:B------:R-:W-:Y:S01]  /*2e60*/  BSSY B1, `(.L_x_48) ;  /* 0x0000008000017945 */ /* 0x000fe20003800000 */
[----:B------:R-:W-:-:S03]  /*2e70*/  ISETP.GT.AND P1, PT, R0, 0x8, P1 ;  /* 0x000000080000780c */ /* 0x000fc60000f24270 */
[----:B0-----:R-:W-:-:S04]  /*2e80*/  FMUL R3, R12, R59 ;  /* 0x0000003b0c037220 */ /* 0x001fc80000400000 */
[----:B------:R-:W-:-:S05]  /*2e90*/  FFMA R3, R30, R58, R3 ;  /* 0x0000003a1e037223 */ /* 0x000fca0000000003 */
[----:B------:R-:W-:-:S05]  /*2ea0*/  F2FP.TF32.F32.PACK_B R3, R3 ;  /* 0x00000003ff03723e */ /* 0x000fca00024050ff */
[----:B------:R0:W-:Y:S01]  /*2eb0*/  @P0 STG.E desc[UR36][R10.64+0x20], R3 ;  /* 0x000020030a000986 */ /* 0x0001e2000c101924 */
[----:B------:R-:W-:Y:S05]  /*2ec0*/  @!P1 BRA `(.L_x_49) ;  /* 0x0000000000049947 */ /* 0x000fea0003800000 */
[----:B------:R0:W5:Y:S02]  /*2ed0*/  LDG.E.LTC128B R18, desc[UR36][R8.64+0x24] ;  /* 0x0000242408127981 */ /* 0x000164000c1e1920 */
.L_x_49:
[----:B------:R-:W-:Y:S05]  /*2ee0*/  BSYNC B1 ;  /* 0x0000000000017941 */ /* 0x000fea0003800000 */
.L_x_48:
        /* <DEDUP_REMOVED lines=10> */
.L_x_51:
[----:B------:R-:W-:Y:S05]  /*2f90*/  BSYNC B1 ;  /* 0x0000000000017941 */ /* 0x000fea0003800000 */
.L_x_50:
[----:B-----5:R-:W-:Y:S01]  /*2fa0*/  LOP3.LUT R12, R18, 0xffffe000, RZ, 0xc0, !PT ;  /* 0xffffe000120c7812 */ /* 0x020fe200078ec0ff */
[----:B------:R-:W-:Y:S01]  /*2fb0*/  BSSY B1, `(.L_x_52) ;  /* 0x0000009000017945 */ /* 0x000fe20003800000 */
[----:B------:R-:W-:-:S03]  /*2fc0*/  ISETP.GT.AND P1, PT, R22, 0x11, PT ;  /* 0x000000111600780c */ /* 0x000fc60003f24270 */
[----:B0-----:R-:W-:Y:S01]  /*2fd0*/  FMUL R3, R12, R59 ;  /* 0x0000003b0c037220 */ /* 0x001fe20000400000 */
[----:B------:R-:W-:-:S03]  /*2fe0*/  ISETP.GT.AND P3, PT, R0, RZ, P1 ;  /* 0x000000ff0000720c */ /* 0x000fc60000f64270 */
[----:B------:R-:W-:-:S05]  /*2ff0*/  FFMA R3, R32, R58, R3 ;  /* 0x0000003a20037223 */ /* 0x000fca0000000003 */
[----:B------:R-:W-:-:S05]  /*3000*/  F2FP.TF32.F32.PACK_B R3, R3 ;  /* 0x00000003ff03723e */ /* 0x000fca00024050ff */
[----:B------:R0:W-:Y:S01]  /*3010*/  @P2 STG.E desc[UR36][R6.64+0x40], R3 ;  /* 0x0000400306002986 */ /* 0x0001e2000c101924 */
[----:B------:R-:W-:Y:S05]  /*3020*/  @!P3 BRA `(.L_x_53) ;  /* 0x000000000004b947 */ /* 0x000fea0003800000 */
[----:B------:R0:W5:Y:S02]  /*3030*/  LDG.E.LTC128B R18, desc[UR36][R4.64+0x44] ;  /* 0x0000442404127981 */ /* 0x000164000c1e1920 */
.L_x_53:
[----:B------:R-:W-:Y:S05]  /*3040*/  BSYNC B1 ;  /* 0x0000000000017941 */ /* 0x000fea0003800000 */
.L_x_52:
        /* <DEDUP_REMOVED lines=9> */
.L_x_55:
[----:B------:R-:W-:Y:S05]  /*30e0*/  BSYNC B1 ;  /* 0x0000000000017941 */ /* 0x000fea0003800000 */
.L_x_54:
        /* <DEDUP_REMOVED lines=9> */
.L_x_57:
[----:B------:R-:W-:Y:S05]  /*3180*/  BSYNC B1 ;  /* 0x0000000000017941 */ /* 0x000fea0003800000 */
.L_x_56:
        /* <DEDUP_REMOVED lines=10> */
.L_x_59:
[----:B------:R-:W-:Y:S05]  /*3230*/  BSYNC B1 ;  /* 0x0000000000017941 */ /* 0x000fea0003800000 */
.L_x_58:
        /* <DEDUP_REMOVED lines=10> */
.L_x_61:
[----:B------:R-:W-:Y:S05]  /*32e0*/  BSYNC B1 ;  /* 0x0000000000017941 */ /* 0x000fea0003800000 */
.L_x_60:
        /* <DEDUP_REMOVED lines=9> */
.L_x_63:
[----:B------:R-:W-:Y:S05]  /*3380*/  BSYNC B1 ;  /* 0x0000000000017941 */ /* 0x000fea0003800000 */
.L_x_62:
        /* <DEDUP_REMOVED lines=9> */
.L_x_65:
[----:B------:R-:W-:Y:S05]  /*3420*/  BSYNC B1 ;  /* 0x0000000000017941 */ /* 0x000fea0003800000 */
.L_x_64:
        /* <DEDUP_REMOVED lines=10> */
.L_x_67:
[----:B------:R-:W-:Y:S05]  /*34d0*/  BSYNC B1 ;  /* 0x0000000000017941 */ /* 0x000fea0003800000 */
.L_x_66:
        /* <DEDUP_REMOVED lines=10> */
.L_x_69:
[----:B------:R-:W-:Y:S05]  /*3580*/  BSYNC B1 ;  /* 0x0000000000017941 */ /* 0x000fea0003800000 */
.L_x_68:
        /* <DEDUP_REMOVED lines=9> */
.L_x_71:
[----:B------:R-:W-:Y:S05]  /*3620*/  BSYNC B1 ;  /* 0x0000000000017941 */ /* 0x000fea0003800000 */
.L_x_70:
        /* <DEDUP_REMOVED lines=9> */
.L_x_73:
[----:B------:R-:W-:Y:S05]  /*36c0*/  BSYNC B1 ;  /* 0x0000000000017941 */ /* 0x000fea0003800000 */
.L_x_72:
        /* <DEDUP_REMOVED lines=10> */
.L_x_75:
[----:B------:R-:W-:Y:S05]  /*3770*/  BSYNC B1 ;  /* 0x0000000000017941 */ /* 0x000fea0003800000 */
.L_x_74:
        /* <DEDUP_REMOVED lines=10> */
.L_x_77:
[----:B------:R-:W-:Y:S05]  /*3820*/  BSYNC B1 ;  /* 0x0000000000017941 */ /* 0x000fea0003800000 */
.L_x_76:
        /* <DEDUP_REMOVED lines=9> */
.L_x_79:
[----:B------:R-:W-:Y:S05]  /*38c0*/  BSYNC B1 ;  /* 0x0000000000017941 */ /* 0x000fea0003800000 */
.L_x_78:
        /* <DEDUP_REMOVED lines=9> */
.L_x_81:
[----:B------:R-:W-:Y:S05]  /*3960*/  BSYNC B1 ;  /* 0x0000000000017941 */ /* 0x000fea0003800000 */
.L_x_80:
        /* <DEDUP_REMOVED lines=10> */
.L_x_83:
[----:B------:R-:W-:Y:S05]  /*3a10*/  BSYNC B1 ;  /* 0x0000000000017941 */ /* 0x000fea0003800000 */
.L_x_82:
        /* <DEDUP_REMOVED lines=10> */
.L_x_85:
[----:B------:R-:W-:Y:S05]  /*3ac0*/  BSYNC B1 ;  /* 0x0000000000017941 */ /* 0x000fea0003800000 */
.L_x_84:
        /* <DEDUP_REMOVED lines=9> */
.L_x_87:
[----:B------:R-:W-:Y:S05]  /*3b60*/  BSYNC B1 ;  /* 0x0000000000017941 */ /* 0x000fea0003800000 */
.L_x_86:
        /* <DEDUP_REMOVED lines=9> */
.L_x_89:
[----:B------:R-:W-:Y:S05]  /*3c00*/  BSYNC B1 ;  /* 0x0000000000017941 */ /* 0x000fea0003800000 */
.L_x_88:
        /* <DEDUP_REMOVED lines=10> */
.L_x_91:
[----:B------:R-:W-:Y:S05]  /*3cb0*/  BSYNC B1 ;  /* 0x0000000000017941 */ /* 0x000fea0003800000 */
.L_x_90:
        /* <DEDUP_REMOVED lines=10> */
.L_x_93:
[----:B------:R-:W-:Y:S05]  /*3d60*/  BSYNC B1 ;  /* 0x0000000000017941 */ /* 0x000fea0003800000 */
.L_x_92:
[----:B01---5:R-:W-:Y:S01]  /*3d70*/  LOP3.LUT R4, R18, 0xffffe000, RZ, 0xc0, !PT ;  /* 0xffffe00012047812 */ /* 0x023fe200078ec0ff */
        /* <DEDUP_REMOVED lines=8> */
.L_x_95:
[----:B------:R-:W-:Y:S05]  /*3e00*/  BSYNC B1 ;  /* 0x0000000000017941 */ /* 0x000fea0003800000 */
.L_x_94:
[----:B-----5:R-:W-:Y:S01]  /*3e10*/  LOP3.LUT R4, R18, 0xffffe000, RZ, 0xc0, !PT ;  /* 0xffffe00012047812 */ /* 0x020fe200078ec0ff */
[----:B------:R-:W-:Y:S01]  /*3e20*/  @P0 IMAD.MOV.U32 R5, RZ, RZ, R11 ;  /* 0x000000ffff050224 */ /* 0x000fe200078e000b */
[----:B------:R-:W-:Y:S01]  /*3e30*/  ISETP.GT.AND P1, PT, R0, 0x8, P1 ;  /* 0x000000080000780c */ /* 0x000fe20000f24270 */
[----:B------:R-:W-:Y:S02]  /*3e40*/  BSSY B1, `(.L_x_96) ;  /* 0x0000008000017945 */ /* 0x000fe40003800000 */
[----:B------:R-:W-:Y:S01]  /*3e50*/  FMUL R3, R4, R59 ;  /* 0x0000003b04037220 */ /* 0x000fe20000400000 */
[----:B------:R-:W-:-:S03]  /*3e60*/  @P0 IMAD.MOV.U32 R4, RZ, RZ, R10 ;  /* 0x000000ffff040224 */ /* 0x000fc600078e000a */
[----:B------:R-:W-:-:S05]  /*3e70*/  FFMA R3, R54, R58, R3 ;  /* 0x0000003a36037223 */ /* 0x000fca0000000003 */
[----:B------:R-:W-:-:S05]  /*3e80*/  F2FP.TF32.F32.PACK_B R3, R3 ;  /* 0x00000003ff03723e */ /* 0x000fca00024050ff */
[----:B------:R0:W-:Y:S01]  /*3e90*/  @P0 STG.E desc[UR36][R4.64+0xe0], R3 ;  /* 0x0000e00304000986 */ /* 0x0001e2000c101924 */
[----:B------:R-:W-:Y:S05]  /*3ea0*/  @!P1 BRA `(.L_x_97) ;  /* 0x0000000000049947 */ /* 0x000fea0003800000 */
[----:B------:R0:W5:Y:S02]  /*3eb0*/  LDG.E.LTC128B R18, desc[UR36][R8.64+0xe4] ;  /* 0x0000e42408127981 */ /* 0x000164000c1e1920 */
.L_x_97:
[----:B------:R-:W-:Y:S05]  /*3ec0*/  BSYNC B1 ;  /* 0x0000000000017941 */ /* 0x000fea0003800000 */
.L_x_96:
[----:B------:R-:W-:Y:S05]  /*3ed0*/  @!P1 BRA `(.L_x_98) ;  /* 0x0000000800709947 */ /* 0x000fea0003800000 */
[----:B-----5:R-:W-:-:S05]  /*3ee0*/  LOP3.LUT R18, R18, 0xffffe000, RZ, 0xc0, !PT ;  /* 0xffffe00012127812 */ /* 0x020fca00078ec0ff */
[----:B------:R-:W-:-:S04]  /*3ef0*/  FMUL R18, R18, R59 ;  /* 0x0000003b12127220 */ /* 0x000fc80000400000 */
[----:B------:R-:W-:-:S05]  /*3f00*/  FFMA R55, R55, R58, R18 ;  /* 0x0000003a37377223 */ /* 0x000fca0000000012 */
[----:B------:R-:W-:-:S05]  /*3f10*/  F2FP.TF32.F32.PACK_B R55, R55 ;  /* 0x00000037ff37723e */ /* 0x000fca00024050ff */
[----:B------:R0:W-:Y:S01]  /*3f20*/  STG.E desc[UR36][R10.64+0xe4], R55 ;  /* 0x0000e4370a007986 */ /* 0x0001e2000c101924 */
[----:B------:R-:W-:Y:S05]  /*3f30*/  BRA `(.L_x_98) ;  /* 0x0000000800587947 */ /* 0x000fea0003800000 */
.L_x_37:
[----:B------:R-:W-:Y:S01]  /*3f40*/  ISETP.GT.AND P4, PT, R22, 0x1, PT ;  /* 0x000000011600780c */ /* 0x000fe20003f84270 */
[----:B------:R-:W-:Y:S01]  /*3f50*/  ULDC.64 UR4, c[0x0][0x5c0] ;  /* 0x0001700000047ab9 */ /* 0x000fe20000000a00 */
[-C--:B------:R-:W-:Y:S01]  /*3f60*/  FMUL R3, R24, R58.reuse ;  /* 0x0000003a18037220 */ /* 0x080fe20000400000 */
[----:B------:R-:W-:Y:S01]  /*3f70*/  LEA R4, P3, R72, UR4, 0x2 ;  /* 0x0000000448047c11 */ /* 0x000fe2000f8610ff */
[-C--:B------:R-:W-:Y:S01]  /*3f80*/  FMUL R25, R25, R58.reuse ;  /* 0x0000003a19197220 */ /* 0x080fe20000400000 */
[----:B------:R-:W-:Y:S01]  /*3f90*/  ISETP.GT.AND P1, PT, R0, RZ, P4 ;  /* 0x000000ff0000720c */ /* 0x000fe20002724270 */
[-C--:B------:R-:W-:Y:S01]  /*3fa0*/  FMUL R9, R26, R58.reuse ;  /* 0x0000003a1a097220 */ /* 0x080fe20000400000 */
[----:B------:R-:W-:Y:S01]  /*3fb0*/  LEA.HI.X R5, R72, UR5, R7, 0x2, P3 ;  /* 0x0000000548057c11 */ /* 0x000fe200098f1407 */
[-C--:B------:R-:W-:Y:S01]  /*3fc0*/  FMUL R27, R27, R58.reuse ;  /* 0x0000003a1b1b7220 */ /* 0x080fe20000400000 */
[----:B------:R-:W-:Y:S01]  /*3fd0*/  F2FP.TF32.F32.PACK_B R3, R3 ;  /* 0x00000003ff03723e */ /* 0x000fe200024050ff */
[-C--:B------:R-:W-:Y:S01]  /*3fe0*/  FMUL R29, R29, R58.reuse ;  /* 0x0000003a1d1d7220 */ /* 0x080fe20000400000 */
[----:B------:R-:W-:Y:S01]  /*3ff0*/  F2FP.TF32.F32.PACK_B R25, R25 ;  /* 0x00000019ff19723e */ /* 0x000fe200024050ff */
[----:B------:R-:W-:Y:S01]  /*4000*/  FMUL R31, R31, R58 ;  /* 0x0000003a1f1f7220 */ /* 0x000fe20000400000 */
[C---:B------:R-:W-:Y:S01]  /*4010*/  SHF.L.U64.HI R7, R64.reuse, 0x2, R65 ;  /* 0x0000000240077819 */ /* 0x040fe20000010241 */
[----:B------:R0:W-:Y:S01]  /*4020*/  @P2 STG.E desc[UR36][R4.64], R3 ;  /* 0x0000000304002986 */ /* 0x0001e2000c101924 */
[----:B------:R-:W-:Y:S01]  /*4030*/  LEA R6, P3, R64, R4, 0x2 ;  /* 0x0000000440067211 */ /* 0x000fe200078610ff */
[-C--:B------:R-:W-:Y:S01]  /*4040*/  FMUL R11, R32, R58.reuse ;  /* 0x0000003a200b7220 */ /* 0x080fe20000400000 */
[C---:B------:R-:W-:Y:S01]  /*4050*/  ISETP.GT.AND P2, PT, R22.reuse, 0x8, PT ;  /* 0x000000081600780c */ /* 0x040fe20003f44270 */
[----:B------:R-:W-:Y:S01]  /*4060*/  @P1 STG.E desc[UR36][R4.64+0x4], R25 ;  /* 0x0000041904001986 */ /* 0x000fe2000c101924 */
[----:B------:R-:W-:Y:S01]  /*4070*/  ISETP.GT.AND P1, PT, R22, 0x9, PT ;  /* 0x000000091600780c */ /* 0x000fe20003f24270 */
[----:B------:R-:W-:Y:S01]  /*4080*/  IMAD.X R7, R7, 0x1, R5, P3 ;  /* 0x0000000107077824 */ /* 0x000fe200018e0605 */
[C---:B------:R-:W-:Y:S01]  /*4090*/  ISETP.GT.AND P0, PT, R0.reuse, 0x8, P0 ;  /* 0x000000080000780c */ /* 0x040fe20000704270 */
[-C--:B------:R-:W-:Y:S01]  /*40a0*/  FMUL R33, R33, R58.reuse ;  /* 0x0000003a21217220 */ /* 0x080fe20000400000 */
[C---:B------:R-:W-:Y:S01]  /*40b0*/  ISETP.GT.AND P4, PT, R0.reuse, 0x8, P4 ;  /* 0x000000080000780c */ /* 0x040fe20002784270 */
[-C--:B------:R-:W-:Y:S01]  /*40c0*/  FMUL R35, R35, R58.reuse ;  /* 0x0000003a23237220 */ /* 0x080fe20000400000 */
[----:B------:R-:W-:Y:S01]  /*40d0*/  ISETP.GT.AND P5, PT, R0, RZ, P2 ;  /* 0x000000ff0000720c */ /* 0x000fe200017a4270 */
[-C--:B0-----:R-:W-:Y:S01]  /*40e0*/  FMUL R3, R28, R58.reuse ;  /* 0x0000003a1c037220 */ /* 0x081fe20000400000 */
[----:B------:R-:W-:Y:S01]  /*40f0*/  ISETP.GT.AND P3, PT, R0, RZ, P1 ;  /* 0x000000ff0000720c */ /* 0x000fe20000f64270 */
[-C--:B------:R-:W-:Y:S01]  /*4100*/  FMUL R37, R37, R58.reuse ;  /* 0x0000003a25257220 */ /* 0x080fe20000400000 */
[----:B------:R-:W-:Y:S01]  /*4110*/  F2FP.TF32.F32.PACK_B R9, R9 ;  /* 0x00000009ff09723e */ /* 0x000fe200024050ff */
[-C--:B------:R-:W-:Y:S01]  /*4120*/  FMUL R39, R39, R58.reuse ;  /* 0x0000003a27277220 */ /* 0x080fe20000400000 */
[----:B------:R-:W-:Y:S01]  /*4130*/  F2FP.TF32.F32.PACK_B R27, R27 ;  /* 0x0000001bff1b723e */ /* 0x000fe200024050ff */
[-C--:B------:R-:W-:Y:S01]  /*4140*/  FMUL R41, R41, R58.reuse ;  /* 0x0000003a29297220 */ /* 0x080fe20000400000 */
[----:B------:R-:W-:Y:S01]  /*4150*/  F2FP.TF32.F32.PACK_B R3, R3 ;  /* 0x00000003ff03723e */ /* 0x000fe200024050ff */
[----:B------:R0:W-:Y:S01]  /*4160*/  @P0 STG.E desc[UR36][R6.64], R9 ;  /* 0x0000000906000986 */ /* 0x0001e2000c101924 */
[----:B------:R-:W-:Y:S01]  /*4170*/  F2FP.TF32.F32.PACK_B R29, R29 ;  /* 0x0000001dff1d723e */ /* 0x000fe200024050ff */
[-C--:B------:R-:W-:Y:S01]  /*4180*/  FMUL R43, R43, R58.reuse ;  /* 0x0000003a2b2b7220 */ /* 0x080fe20000400000 */
[----:B------:R-:W-:Y:S01]  /*4190*/  ISETP.GT.AND P0, PT, R22, 0x10, PT ;  /* 0x000000101600780c */ /* 0x000fe20003f04270 */
[----:B------:R-:W-:Y:S01]  /*41a0*/  @P4 STG.E desc[UR36][R6.64+0x4], R27 ;  /* 0x0000041b06004986 */ /* 0x000fe2000c101924 */
[C---:B------:R-:W-:Y:S01]  /*41b0*/  ISETP.GT.AND P2, PT, R0.reuse, 0x8, P2 ;  /* 0x000000080000780c */ /* 0x040fe20001744270 */
[-C--:B------:R-:W-:Y:S01]  /*41c0*/  FMUL R45, R45, R58.reuse ;  /* 0x0000003a2d2d7220 */ /* 0x080fe20000400000 */
[C---:B------:R-:W-:Y:S01]  /*41d0*/  ISETP.GT.AND P1, PT, R0.reuse, 0x8, P1 ;  /* 0x000000080000780c */ /* 0x040fe20000f24270 */
[----:B------:R1:W-:Y:S01]  /*41e0*/  @P5 STG.E desc[UR36][R4.64+0x20], R3 ;  /* 0x0000200304005986 */ /* 0x0003e2000c101924 */
[----:B------:R-:W-:Y:S01]  /*41f0*/  ISETP.GT.AND P5, PT, R0, RZ, P0 ;  /* 0x000000ff0000720c */ /* 0x000fe200007a4270 */
[-C--:B------:R-:W-:Y:S01]  /*4200*/  FMUL R47, R47, R58.reuse ;  /* 0x0000003a2f2f7220 */ /* 0x080fe20000400000 */
[----:B------:R-:W-:Y:S01]  /*4210*/  F2FP.TF32.F32.PACK_B R31, R31 ;  /* 0x0000001fff1f723e */ /* 0x000fe200024050ff */
[----:B------:R-:W-:Y:S01]  /*4220*/  @P3 STG.E desc[UR36][R4.64+0x24], R29 ;  /* 0x0000241d04003986 */ /* 0x000fe2000c101924 */
[----:B------:R-:W-:Y:S01]  /*4230*/  ISETP.GT.AND P3, PT, R22, 0x11, PT ;  /* 0x000000111600780c */ /* 0x000fe20003f64270 */
[-C--:B0-----:R-:W-:Y:S01]  /*4240*/  FMUL R9, R30, R58.reuse ;  /* 0x0000003a1e097220 */ /* 0x081fe20000400000 */
[----:B------:R-:W-:Y:S01]  /*4250*/  F2FP.TF32.F32.PACK_B R11, R11 ;  /* 0x0000000bff0b723e */ /* 0x000fe200024050ff */
[-C--:B------:R-:W-:Y:S01]  /*4260*/  FMUL R49, R49, R58.reuse ;  /* 0x0000003a31317220 */ /* 0x080fe20000400000 */
[----:B------:R-:W-:Y:S01]  /*4270*/  ISETP.GT.AND P4, PT, R0, RZ, P3 ;  /* 0x000000ff0000720c */ /* 0x000fe20001f84270 */
[-C--:B------:R-:W-:Y:S01]  /*4280*/  FMUL R51, R51, R58.reuse ;  /* 0x0000003a33337220 */ /* 0x080fe20000400000 */
[----:B------:R-:W-:Y:S01]  /*4290*/  F2FP.TF32.F32.PACK_B R9, R9 ;  /* 0x00000009ff09723e */ /* 0x000fe200024050ff */
[-C--:B-1----:R-:W-:Y:S01]  /*42a0*/  FMUL R3, R34, R58.reuse ;  /* 0x0000003a22037220 */ /* 0x082fe20000400000 */
[----:B------:R-:W-:Y:S01]  /*42b0*/  F2FP.TF32.F32.PACK_B R33, R33 ;  /* 0x00000021ff21723e */ /* 0x000fe200024050ff */
[-C--:B------:R-:W-:Y:S01]  /*42c0*/  FMUL R13, R52, R58.reuse ;  /* 0x0000003a340d7220 */ /* 0x080fe20000400000 */
[----:B------:R-:W-:Y:S01]  /*42d0*/  ISETP.GT.AND P0, PT, R0, 0x8, P0 ;  /* 0x000000080000780c */ /* 0x000fe20000704270 */
[----:B------:R0:W-:Y:S01]  /*42e0*/  @P2 STG.E desc[UR36][R6.64+0x20], R9 ;  /* 0x0000200906002986 */ /* 0x0001e2000c101924 */
[C---:B------:R-:W-:Y:S01]  /*42f0*/  ISETP.GT.AND P2, PT, R22.reuse, 0x19, PT ;  /* 0x000000191600780c */ /* 0x040fe20003f44270 */
[-C--:B------:R-:W-:Y:S01]  /*4300*/  FMUL R53, R53, R58.reuse ;  /* 0x0000003a35357220 */ /* 0x080fe20000400000 */
[----:B------:R-:W-:Y:S01]  /*4310*/  F2FP.TF32.F32.PACK_B R3, R3 ;  /* 0x00000003ff03723e */ /* 0x000fe200024050ff */
[----:B------:R-:W-:Y:S01]  /*4320*/  @P1 STG.E desc[UR36][R6.64+0x24], R31 ;  /* 0x0000241f06001986 */ /* 0x000fe2000c101924 */
[----:B------:R-:W-:Y:S01]  /*4330*/  ISETP.GT.AND P1, PT, R22, 0x18, PT ;  /* 0x000000181600780c */ /* 0x000fe20003f24270 */
[----:B------:R-:W-:Y:S01]  /*4340*/  FMUL R55, R55, R58 ;  /* 0x0000003a37377220 */ /* 0x000fe20000400000 */
[----:B------:R-:W-:Y:S01]  /*4350*/  F2FP.TF32.F32.PACK_B R35, R35 ;  /* 0x00000023ff23723e */ /* 0x000fe200024050ff */
[----:B------:R1:W-:Y:S01]  /*4360*/  @P5 STG.E desc[UR36][R4.64+0x40], R11 ;  /* 0x0000400b04005986 */ /* 0x0003e2000c101924 */
[----:B------:R-:W-:-:S02]  /*4370*/  ISETP.GT.AND P5, PT, R0, RZ, P1 ;  /* 0x000000ff0000720c */ /* 0x000fc40000fa4270 */
[----:B------:R-:W-:Y:S01]  /*4380*/  F2FP.TF32.F32.PACK_B R37, R37 ;  /* 0x00000025ff25723e */ /* 0x000fe200024050ff */
[----:B------:R-:W-:Y:S01]  /*4390*/  @P4 STG.E desc[UR36][R4.64+0x44], R33 ;  /* 0x0000442104004986 */ /* 0x000fe2000c101924 */
[----:B------:R-:W-:Y:S01]  /*43a0*/  ISETP.GT.AND P4, PT, R0, 0x8, P3 ;  /* 0x000000080000780c */ /* 0x000fe20001f84270 */
[-C--:B0-----:R-:W-:Y:S01]  /*43b0*/  FMUL R9, R36, R58.reuse ;  /* 0x0000003a24097220 */ /* 0x081fe20000400000 */
[----:B------:R-:W-:Y:S01]  /*43c0*/  ISETP.GT.AND P3, PT, R0, RZ, P2 ;  /* 0x000000ff0000720c */ /* 0x000fe20001764270 */
[----:B------:R0:W-:Y:S01]  /*43d0*/  @P0 STG.E desc[UR36][R6.64+0x40], R3 ;  /* 0x0000400306000986 */ /* 0x0001e2000c101924 */
[----:B------:R-:W-:Y:S02]  /*43e0*/  ISETP.GT.AND P0, PT, R22, 0x20, PT ;  /* 0x000000201600780c */ /* 0x000fe40003f04270 */
[----:B------:R-:W-:Y:S01]  /*43f0*/  F2FP.TF32.F32.PACK_B R9, R9 ;  /* 0x00000009ff09723e */ /* 0x000fe200024050ff */
[----:B-1----:R-:W-:Y:S01]  /*4400*/  FMUL R11, R40, R58 ;  /* 0x0000003a280b7220 */ /* 0x002fe20000400000 */
[----:B------:R-:W-:-:S02]  /*4410*/  ISETP.GT.AND P1, PT, R0, 0x8, P1 ;  /* 0x000000080000780c */ /* 0x000fc40000f24270 */
[----:B------:R-:W-:Y:S02]  /*4420*/  F2FP.TF32.F32.PACK_B R39, R39 ;  /* 0x00000027ff27723e */ /* 0x000fe400024050ff */
[----:B------:R-:W-:Y:S01]  /*4430*/  F2FP.TF32.F32.PACK_B R11, R11 ;  /* 0x0000000bff0b723e */ /* 0x000fe200024050ff */
[----:B------:R-:W-:Y:S01]  /*4440*/  @P4 STG.E desc[UR36][R6.64+0x44], R35 ;  /* 0x0000442306004986 */ /* 0x000fe2000c101924 */
[----:B------:R-:W-:Y:S01]  /*4450*/  ISETP.GT.AND P4, PT, R0, 0x8, P2 ;  /* 0x000000080000780c */ /* 0x000fe20001784270 */
[----:B0-----:R-:W-:Y:S01]  /*4460*/  FMUL R3, R38, R58 ;  /* 0x0000003a26037220 */ /* 0x001fe20000400000 */
[----:B------:R-:W-:Y:S01]  /*4470*/  ISETP.GT.AND P2, PT, R22, 0x21, PT ;  /* 0x000000211600780c */ /* 0x000fe20003f44270 */
[----:B------:R0:W-:Y:S01]  /*4480*/  @P5 STG.E desc[UR36][R4.64+0x60], R9 ;  /* 0x0000600904005986 */ /* 0x0001e2000c101924 */
[C---:B------:R-:W-:Y:S02]  /*4490*/  ISETP.GT.AND P5, PT, R0.reuse, RZ, P0 ;  /* 0x000000ff0000720c */ /* 0x040fe400007a4270 */
[----:B------:R-:W-:Y:S01]  /*44a0*/  F2FP.TF32.F32.PACK_B R3, R3 ;  /* 0x00000003ff03723e */ /* 0x000fe200024050ff */
[----:B------:R-:W-:Y:S01]  /*44b0*/  @P3 STG.E desc[UR36][R4.64+0x64], R37 ;  /* 0x0000642504003986 */ /* 0x000fe2000c101924 */
[----:B------:R-:W-:-:S02]  /*44c0*/  ISETP.GT.AND P3, PT, R0, RZ, P2 ;  /* 0x000000ff0000720c */ /* 0x000fc40001764270 */
[----:B------:R-:W-:Y:S01]  /*44d0*/  F2FP.TF32.F32.PACK_B R41, R41 ;  /* 0x00000029ff29723e */ /* 0x000fe200024050ff */
[----:B------:R1:W-:Y:S01]  /*44e0*/  @P1 STG.E desc[UR36][R6.64+0x60], R3 ;  /* 0x0000600306001986 */ /* 0x0003e2000c101924 */
[----:B------:R-:W-:Y:S02]  /*44f0*/  ISETP.GT.AND P0, PT, R0, 0x8, P0 ;  /* 0x000000080000780c */ /* 0x000fe40000704270 */
[----:B------:R-:W-:Y:S01]  /*4500*/  F2FP.TF32.F32.PACK_B R43, R43 ;  /* 0x0000002bff2b723e */ /* 0x000fe200024050ff */
[----:B------:R-:W-:Y:S01]  /*4510*/  @P4 STG.E desc[UR36][R6.64+0x64], R39 ;  /* 0x0000642706004986 */ /* 0x000fe2000c101924 */
[----:B------:R-:W-:Y:S01]  /*4520*/  ISETP.GT.AND P4, PT, R22, 0x28, PT ;  /* 0x000000281600780c */ /* 0x000fe20003f84270 */
[----:B0-----:R-:W-:Y:S01]  /*4530*/  FMUL R9, R44, R58 ;  /* 0x0000003a2c097220 */ /* 0x001fe20000400000 */
[----:B------:R-:W-:Y:S01]  /*4540*/  F2FP.TF32.F32.PACK_B R45, R45 ;  /* 0x0000002dff2d723e */ /* 0x000fe200024050ff */
[----:B------:R0:W-:Y:S01]  /*4550*/  @P5 STG.E desc[UR36][R4.64+0x80], R11 ;  /* 0x0000800b04005986 */ /* 0x0001e2000c101924 */
[----:B------:R-:W-:-:S02]  /*4560*/  ISETP.GT.AND P5, PT, R22, 0x29, PT ;  /* 0x000000291600780c */ /* 0x000fc40003fa4270 */
[----:B------:R-:W-:Y:S01]  /*4570*/  F2FP.TF32.F32.PACK_B R9, R9 ;  /* 0x00000009ff09723e */ /* 0x000fe200024050ff */
[----:B------:R-:W-:Y:S01]  /*4580*/  @P3 STG.E desc[UR36][R4.64+0x84], R41 ;  /* 0x0000842904003986 */ /* 0x000fe2000c101924 */
[----:B------:R-:W-:Y:S01]  /*4590*/  ISETP.GT.AND P3, PT, R0, 0x8, P2 ;  /* 0x000000080000780c */ /* 0x000fe20001764270 */
[-C--:B-1----:R-:W-:Y:S01]  /*45a0*/  FMUL R3, R42, R58.reuse ;  /* 0x0000003a2a037220 */ /* 0x082fe20000400000 */
[C---:B------:R-:W-:Y:S02]  /*45b0*/  ISETP.GT.AND P2, PT, R0.reuse, RZ, P4 ;  /* 0x000000ff0000720c */ /* 0x040fe40002744270 */
[C---:B------:R-:W-:Y:S02]  /*45c0*/  ISETP.GT.AND P1, PT, R0.reuse, RZ, P5 ;  /* 0x000000ff0000720c */ /* 0x040fe40002f24270 */
[----:B------:R-:W-:Y:S01]  /*45d0*/  ISETP.GT.AND P4, PT, R0, 0x8, P4 ;  /* 0x000000080000780c */ /* 0x000fe20002784270 */
[----:B0-----:R-:W-:Y:S01]  /*45e0*/  FMUL R11, R46, R58 ;  /* 0x0000003a2e0b7220 */ /* 0x001fe20000400000 */
[----:B------:R-:W-:-:S02]  /*45f0*/  ISETP.GT.AND P5, PT, R0, 0x8, P5 ;  /* 0x000000080000780c */ /* 0x000fc40002fa4270 */
[----:B------:R-:W-:Y:S02]  /*4600*/  F2FP.TF32.F32.PACK_B R3, R3 ;  /* 0x00000003ff03723e */ /* 0x000fe400024050ff */
[----:B------:R-:W-:Y:S02]  /*4610*/  F2FP.TF32.F32.PACK_B R11, R11 ;  /* 0x0000000bff0b723e */ /* 0x000fe400024050ff */
[----:B------:R-:W-:Y:S01]  /*4620*/  F2FP.TF32.F32.PACK_B R47, R47 ;  /* 0x0000002fff2f723e */ /* 0x000fe200024050ff */
[----:B------:R0:W-:Y:S01]  /*4630*/  @P0 STG.E desc[UR36][R6.64+0x80], R3 ;  /* 0x0000800306000986 */ /* 0x0001e2000c101924 */
[----:B------:R-:W-:Y:S02]  /*4640*/  F2FP.TF32.F32.PACK_B R49, R49 ;  /* 0x00000031ff31723e */ /* 0x000fe400024050ff */
[C---:B------:R-:W-:Y:S01]  /*4650*/  ISETP.GT.AND P0, PT, R22.reuse, 0x39, PT ;  /* 0x000000391600780c */ /* 0x040fe20003f04270 */
[----:B------:R-:W-:Y:S01]  /*4660*/  @P3 STG.E desc[UR36][R6.64+0x84], R43 ;  /* 0x0000842b06003986 */ /* 0x000fe2000c101924 */
[----:B------:R-:W-:-:S02]  /*4670*/  ISETP.GT.AND P3, PT, R22, 0x30, PT ;  /* 0x000000301600780c */ /* 0x000fc40003f64270 */
[----:B------:R-:W-:Y:S01]  /*4680*/  F2FP.TF32.F32.PACK_B R51, R51 ;  /* 0x00000033ff33723e */ /* 0x000fe200024050ff */
[----:B------:R1:W-:Y:S01]  /*4690*/  @P2 STG.E desc[UR36][R4.64+0xa0], R9 ;  /* 0x0000a00904002986 */ /* 0x0003e2000c101924 */
[----:B------:R-:W-:Y:S02]  /*46a0*/  ISETP.GT.AND P2, PT, R22, 0x31, PT ;  /* 0x000000311600780c */ /* 0x000fe40003f44270 */
[----:B------:R-:W-:Y:S01]  /*46b0*/  F2FP.TF32.F32.PACK_B R13, R13 ;  /* 0x0000000dff0d723e */ /* 0x000fe200024050ff */
[----:B------:R-:W-:Y:S01]  /*46c0*/  @P1 STG.E desc[UR36][R4.64+0xa4], R45 ;  /* 0x0000a42d04001986 */ /* 0x000fe2000c101924 */
[----:B0-----:R-:W-:Y:S01]  /*46d0*/  FMUL R3, R48, R58 ;  /* 0x0000003a30037220 */ /* 0x001fe20000400000 */
[----:B------:R-:W-:Y:S02]  /*46e0*/  ISETP.GT.AND P1, PT, R22, 0x38, PT ;  /* 0x000000381600780c */ /* 0x000fe40003f24270 */
[----:B------:R0:W-:Y:S01]  /*46f0*/  @P4 STG.E desc[UR36][R6.64+0xa0], R11 ;  /* 0x0000a00b06004986 */ /* 0x0001e2000c101924 */
[----:B------:R-:W-:-:S02]  /*4700*/  ISETP.GT.AND P4, PT, R0, RZ, P3 ;  /* 0x000000ff0000720c */ /* 0x000fc40001f84270 */
[----:B------:R-:W-:Y:S01]  /*4710*/  F2FP.TF32.F32.PACK_B R3, R3 ;  /* 0x00000003ff03723e */ /* 0x000fe200024050ff */
[----:B------:R-:W-:Y:S01]  /*4720*/  @P5 STG.E desc[UR36][R6.64+0xa4], R47 ;  /* 0x0000a42f06005986 */ /* 0x000fe2000c101924 */
[----:B------:R-:W-:Y:S01]  /*4730*/  ISETP.GT.AND P5, PT, R0, RZ, P2 ;  /* 0x000000ff0000720c */ /* 0x000fe200017a4270 */
[-C--:B-1----:R-:W-:Y:S01]  /*4740*/  FMUL R9, R50, R58.reuse ;  /* 0x0000003a32097220 */ /* 0x082fe20000400000 */
[C---:B------:R-:W-:Y:S02]  /*4750*/  ISETP.GT.AND P3, PT, R0.reuse, 0x8, P3 ;  /* 0x000000080000780c */ /* 0x040fe40001f64270 */
[----:B------:R-:W-:Y:S02]  /*4760*/  ISETP.GT.AND P2, PT, R0, 0x8, P2 ;  /* 0x000000080000780c */ /* 0x000fe40001744270 */
[----:B------:R-:W-:Y:S01]  /*4770*/  F2FP.TF32.F32.PACK_B R9, R9 ;  /* 0x00000009ff09723e */ /* 0x000fe200024050ff */
[----:B0-----:R-:W-:Y:S01]  /*4780*/  FMUL R11, R54, R58 ;  /* 0x0000003a360b7220 */ /* 0x001fe20000400000 */
[----:B------:R-:W-:Y:S01]  /*4790*/  F2FP.TF32.F32.PACK_B R53, R53 ;  /* 0x00000035ff35723e */ /* 0x000fe200024050ff */
[----:B------:R-:W-:Y:S01]  /*47a0*/  @P4 STG.E desc[UR36][R4.64+0xc0], R3 ;  /* 0x0000c00304004986 */ /* 0x000fe2000c101924 */
[----:B------:R-:W-:-:S02]  /*47b0*/  ISETP.GT.AND P4, PT, R0, RZ, P1 ;  /* 0x000000ff0000720c */ /* 0x000fc40000f84270 */
[C---:B------:R-:W-:Y:S01]  /*47c0*/  ISETP.GT.AND P1, PT, R0.reuse, 0x8, P1 ;  /* 0x000000080000780c */ /* 0x040fe20000f24270 */
[----:B------:R-:W-:Y:S01]  /*47d0*/  @P5 STG.E desc[UR36][R4.64+0xc4], R49 ;  /* 0x0000c43104005986 */ /* 0x000fe2000c101924 */
[C---:B------:R-:W-:Y:S02]  /*47e0*/  ISETP.GT.AND P5, PT, R0.reuse, RZ, P0 ;  /* 0x000000ff0000720c */ /* 0x040fe400007a4270 */
[----:B------:R-:W-:Y:S01]  /*47f0*/  ISETP.GT.AND P0, PT, R0, 0x8, P0 ;  /* 0x000000080000780c */ /* 0x000fe20000704270 */
[----:B------:R-:W-:Y:S01]  /*4800*/  @P3 STG.E desc[UR36][R6.64+0xc0], R9 ;  /* 0x0000c00906003986 */ /* 0x000fe2000c101924 */
[----:B------:R-:W-:Y:S02]  /*4810*/  F2FP.TF32.F32.PACK_B R11, R11 ;  /* 0x0000000bff0b723e */ /* 0x000fe400024050ff */
[----:B------:R-:W-:Y:S01]  /*4820*/  F2FP.TF32.F32.PACK_B R55, R55 ;  /* 0x00000037ff37723e */ /* 0x000fe200024050ff */
[----:B------:R-:W-:Y:S04]  /*4830*/  @P2 STG.E desc[UR36][R6.64+0xc4], R51 ;  /* 0x0000c43306002986 */ /* 0x000fe8000c101924 */
[----:B------:R-:W-:Y:S04]  /*4840*/  @P4 STG.E desc[UR36][R4.64+0xe0], R13 ;  /* 0x0000e00d04004986 */ /* 0x000fe8000c101924 */
[----:B------:R0:W-:Y:S02]  /*4850*/  @P5 STG.E desc[UR36][R4.64+0xe4], R53 ;  /* 0x0000e43504005986 */ /* 0x0001e4000c101924 */
[----:B0-----:R-:W-:-:S02]  /*4860*/  @P1 IMAD.MOV.U32 R4, RZ, RZ, R6 ;  /* 0x000000ffff041224 */ /* 0x001fc400078e0006 */
[----:B------:R-:W-:-:S05]  /*4870*/  @P1 IMAD.MOV.U32 R5, RZ, RZ, R7 ;  /* 0x000000ffff051224 */ /* 0x000fca00078e0007 */
[----:B------:R0:W-:Y:S04]  /*4880*/  @P1 STG.E desc[UR36][R4.64+0xe0], R11 ;  /* 0x0000e00b04001986 */ /* 0x0001e8000c101924 */
[----:B------:R0:W-:Y:S02]  /*4890*/  @P0 STG.E desc[UR36][R6.64+0xe4], R55 ;  /* 0x0000e43706000986 */ /* 0x0001e4000c101924 */
.L_x_98:
[----:B------:R-:W-:Y:S05]  /*48a0*/  BSYNC B0 ;  /* 0x0000000000007941 */ /* 0x000fea0003800000 */
.L_x_36:
[----:B0-----:R-:W3:Y:S01]  /*48b0*/  LDL.64 R4, [R1] ;  /* 0x0000000001047983 */ /* 0x001ee20000100a00 */
[----:B------:R-:W-:Y:S01]  /*48c0*/  ULDC.64 UR4, c[0x0][0x650] ;  /* 0x0001940000047ab9 */ /* 0x000fe20000000a00 */
[----:B------:R-:W-:Y:S02]  /*48d0*/  IMAD.U32 R0, RZ, RZ, UR44 ;  /* 0x0000002cff007e24 */ /* 0x000fe4000f8e00ff */
[----:B------:R-:W-:Y:S02]  /*48e0*/  IMAD.MOV.U32 R22, RZ, RZ, -0x1 ;  /* 0xffffffffff167424 */ /* 0x000fe400078e00ff */
[----:B------:R0:W-:Y:S01]  /*48f0*/  SYNCS.ARRIVE.TRANS64.A1T0 RZ, [R0+UR48], RZ ;  /* 0x000000ff00ff79a7 */ /* 0x0001e20008100030 */
[----:B-----5:R-:W-:Y:S02]  /*4900*/  IMAD.MOV.U32 R18, RZ, RZ, -0x1 ;  /* 0xffffffffff127424 */ /* 0x020fe400078e00ff */
[----:B--2---:R-:W-:Y:S01]  /*4910*/  IMAD.MOV.U32 R19, RZ, RZ, -0x1 ;  /* 0xffffffffff137424 */ /* 0x004fe200078e00ff */
[----:B0-----:R-:W-:-:S02]  /*4920*/  PRMT R0, RZ, 0x7610, R0 ;  /* 0x00007610ff007816 */ /* 0x001fc40000000000 */
[----:B---3--:R-:W-:-:S05]  /*4930*/  LEA R16, P0, R4, R16, 0x1 ;  /* 0x0000001004107211 */ /* 0x008fca00078008ff */
[----:B------:R-:W-:Y:S01]  /*4940*/  IMAD.X R17, R68, 0x1, R17, P0 ;  /* 0x0000000144117824 */ /* 0x000fe200000e0611 */
[----:B------:R-:W-:-:S04]  /*4950*/  ISETP.GE.U32.AND P0, PT, R16, UR4, PT ;  /* 0x0000000410007c0c */ /* 0x000fc8000bf06070 */
[----:B------:R-:W-:-:S13]  /*4960*/  ISETP.GE.U32.AND.EX P0, PT, R17, UR5, PT, P0 ;  /* 0x0000000511007c0c */ /* 0x000fda000bf06100 */
[----:B------:R-:W-:Y:S05]  /*4970*/  @P0 BRA `(.L_x_99) ;  /* 0x00000004004c0947 */ /* 0x000fea0003800000 */
[----:B----4-:R-:W0:Y:S01]  /*4980*/  LDC.64 R10, c[0x0][0x628] ;  /* 0x00018a00ff0a7b82 */ /* 0x010e220000000a00 */
[----:B------:R-:W2:Y:S01]  /*4990*/  S2R R12, SR_CTAID.X ;  /* 0x00000000000c7919 */ /* 0x000ea20000002500 */
[----:B-1----:R-:W-:Y:S02]  /*49a0*/  IMAD.MOV.U32 R8, RZ, RZ, R16 ;  /* 0x000000ffff087224 */ /* 0x002fe400078e0010 */
[----:B------:R-:W-:Y:S01]  /*49b0*/  IMAD.MOV.U32 R9, RZ, RZ, R17 ;  /* 0x000000ffff097224 */ /* 0x000fe200078e0011 */
[----:B------:R-:W1:Y:S03]  /*49c0*/  S2R R18, SR_CTAID.Y ;  /* 0x0000000000127919 */ /* 0x000e660000002600 */
[----:B------:R-:W3:Y:S08]  /*49d0*/  LDC R0, c[0x0][0x630] ;  /* 0x00018c00ff007b82 */ /* 0x000ef00000000800 */
[----:B------:R-:W4:Y:S01]  /*49e0*/  LDC.64 R14, c[0x0][0x620] ;  /* 0x00018800ff0e7b82 */ /* 0x000f220000000a00 */
[----:B0-----:R-:W-:-:S04]  /*49f0*/  ISETP.NE.U32.AND P0, PT, R10, RZ, PT ;  /* 0x000000ff0a00720c */ /* 0x001fc80003f05070 */
[----:B------:R-:W-:-:S13]  /*4a00*/  ISETP.NE.AND.EX P0, PT, R11, RZ, PT, P0 ;  /* 0x000000ff0b00720c */ /* 0x000fda0003f05300 */
[----:B-1234-:R-:W-:Y:S05]  /*4a10*/  @!P0 BRA `(.L_x_100) ;  /* 0x0000000000288947 */ /* 0x01efea0003800000 */
[----:B------:R-:W0:Y:S02]  /*4a20*/  LDC R3, c[0x0][0x634] ;  /* 0x00018d00ff037b82 */ /* 0x000e240000000800 */
[----:B0-----:R-:W-:-:S05]  /*4a30*/  IADD3 R3, P0, R16, R3, RZ ;  /* 0x0000000310037210 */ /* 0x001fca0007f1e0ff */
        /* <DEDUP_REMOVED lines=8> */
.L_x_100:
[-CC-:B------:R-:W-:Y:S01]  /*4ac0*/  SHF.R.U64 R19, R8, R0.reuse, R9.reuse ;  /* 0x0000000008137219 */ /* 0x180fe20000001209 */
[----:B------:R-:W0:Y:S01]  /*4ad0*/  LDC.64 R24, c[0x0][0x640] ;  /* 0x00019000ff187b82 */ /* 0x000e220000000a00 */
[----:B------:R-:W-:Y:S01]  /*4ae0*/  SHF.R.U32.HI R0, RZ, R0, R9 ;  /* 0x00000000ff007219 */ /* 0x000fe20000011609 */
[----:B------:R-:W-:Y:S01]  /*4af0*/  ULDC UR4, c[0x0][0x150] ;  /* 0x0000540000047ab9 */ /* 0x000fe20000000800 */
[----:B------:R-:W-:Y:S02]  /*4b00*/  IADD3 R3, P0, RZ, -R19, RZ ;  /* 0x80000013ff037210 */ /* 0x000fe40007f1e0ff */
[----:B------:R-:W-:-:S03]  /*4b10*/  I2FP.F32.U32 R7, R12 ;  /* 0x0000000c00077245 */ /* 0x000fc60000201000 */
[----:B------:R-:W1:Y:S01]  /*4b20*/  LDC R6, c[0x0][0x618] ;  /* 0x00018600ff067b82 */ /* 0x000e620000000800 */
[----:B------:R-:W-:Y:S02]  /*4b30*/  IMAD.X R5, RZ, RZ, ~R0, P0 ;  /* 0x000000ffff057224 */ /* 0x000fe400000e0e00 */
[----:B------:R-:W-:Y:S01]  /*4b40*/  FMUL R7, R7, UR4 ;  /* 0x0000000407077c20 */ /* 0x000fe20008400000 */
[----:B------:R-:W-:Y:S01]  /*4b50*/  ULDC UR4, c[0x0][0x154] ;  /* 0x0000550000047ab9 */ /* 0x000fe20000000800 */
[-C--:B------:R-:W-:Y:S02]  /*4b60*/  IMAD R0, R5, R14.reuse, RZ ;  /* 0x0000000e05007224 */ /* 0x080fe400078e02ff */
[C---:B------:R-:W-:Y:S01]  /*4b70*/  IMAD.WIDE.U32 R4, R3.reuse, R14, R16 ;  /* 0x0000000e03047225 */ /* 0x040fe200078e0010 */
[----:B------:R-:W2:Y:S01]  /*4b80*/  LDC R8, c[0x0][0x608] ;  /* 0x00018200ff087b82 */ /* 0x000ea20000000800 */
[----:B------:R-:W3:Y:S02]  /*4b90*/  F2I.U32.TRUNC.NTZ R7, R7 ;  /* 0x0000000700077305 */ /* 0x000ee4000020f000 */
[----:B------:R-:W-:Y:S01]  /*4ba0*/  IMAD R3, R3, R15, R0 ;  /* 0x0000000f03037224 */ /* 0x000fe200078e0200 */
[----:B------:R-:W-:-:S03]  /*4bb0*/  I2FP.F32.U32 R0, R18 ;  /* 0x0000001200007245 */ /* 0x000fc60000201000 */
[----:B------:R-:W-:Y:S01]  /*4bc0*/  IMAD.IADD R3, R5, 0x1, R3 ;  /* 0x0000000105037824 */ /* 0x000fe200078e0203 */
[----:B------:R-:W4:Y:S01]  /*4bd0*/  LDC R11, c[0x0][0x658] ;  /* 0x00019600ff0b7b82 */ /* 0x000f220000000800 */
[----:B0-----:R-:W-:-:S04]  /*4be0*/  ISETP.NE.U32.AND P0, PT, R24, RZ, PT ;  /* 0x000000ff1800720c */ /* 0x001fc80003f05070 */
[----:B------:R-:W-:-:S03]  /*4bf0*/  ISETP.NE.AND.EX P0, PT, R25, RZ, PT, P0 ;  /* 0x000000ff1900720c */ /* 0x000fc60003f05300 */
[----:B------:R-:W0:Y:S01]  /*4c00*/  LDC R9, c[0x0][0x144] ;  /* 0x00005100ff097b82 */ /* 0x000e220000000800 */
[-C--:B-1----:R-:W-:Y:S01]  /*4c10*/  SHF.R.U64 R10, R4, R6.reuse, R3 ;  /* 0x00000006040a7219 */ /* 0x082fe20000001203 */
[----:B---3--:R-:W-:Y:S01]  /*4c20*/  IMAD.MOV R7, RZ, RZ, -R7 ;  /* 0x000000ffff077224 */ /* 0x008fe200078e0a07 */
[----:B------:R-:W-:Y:S01]  /*4c30*/  SHF.R.U32.HI R3, RZ, R6, R3 ;  /* 0x00000006ff037219 */ /* 0x000fe20000011603 */
[----:B------:R-:W-:-:S04]  /*4c40*/  FMUL R6, R0, UR4 ;  /* 0x0000000400067c20 */ /* 0x000fc80008400000 */
[----:B------:R-:W1:Y:S01]  /*4c50*/  LDC R21, c[0x0][0x148] ;  /* 0x00005200ff157b82 */ /* 0x000e620000000800 */
[----:B------:R3:W0:Y:S01]  /*4c60*/  F2I.U32.TRUNC.NTZ R14, R6 ;  /* 0x00000006000e7305 */ /* 0x000622000020f000 */
[-CC-:B--2---:R-:W-:Y:S02]  /*4c70*/  SHF.R.U64 R13, R10, R8.reuse, R3.reuse ;  /* 0x000000080a0d7219 */ /* 0x184fe40000001203 */
[----:B------:R-:W-:-:S04]  /*4c80*/  SHF.R.U32.HI R0, RZ, R8, R3 ;  /* 0x00000008ff007219 */ /* 0x000fc80000011603 */
[----:B------:R-:W2:Y:S01]  /*4c90*/  LDC R20, c[0x0][0x648] ;  /* 0x00019200ff147b82 */ /* 0x000ea20000000800 */
[-CC-:B----4-:R-:W-:Y:S02]  /*4ca0*/  SHF.R.U64 R15, R13, R11.reuse, R0.reuse ;  /* 0x0000000b0d0f7219 */ /* 0x190fe40000001200 */
[----:B------:R-:W-:-:S03]  /*4cb0*/  SHF.R.U32.HI R5, RZ, R11, R0 ;  /* 0x0000000bff057219 */ /* 0x000fc60000011600 */
[----:B------:R-:W-:Y:S02]  /*4cc0*/  IMAD.MOV.U32 R4, RZ, RZ, R15 ;  /* 0x000000ffff047224 */ /* 0x000fe400078e000f */
[----:B------:R-:W4:Y:S01]  /*4cd0*/  LDC R26, c[0x0][0x638] ;  /* 0x00018e00ff1a7b82 */ /* 0x000f220000000800 */
[----:B0-----:R-:W-:-:S07]  /*4ce0*/  IMAD R22, R9, R7, R12 ;  /* 0x0000000709167224 */ /* 0x001fce00078e020c */
[----:B------:R-:W0:Y:S08]  /*4cf0*/  LDC R27, c[0x0][0x610] ;  /* 0x00018400ff1b7b82 */ /* 0x000e300000000800 */
[----:B------:R-:W0:Y:S01]  /*4d00*/  LDC R28, c[0x0][0x600] ;  /* 0x00018000ff1c7b82 */ /* 0x000e220000000800 */
[----:B-123--:R-:W-:Y:S05]  /*4d10*/  @!P0 BRA `(.L_x_101) ;  /* 0x0000000000288947 */ /* 0x00efea0003800000 */
[----:B------:R-:W1:Y:S02]  /*4d20*/  LDC R0, c[0x0][0x64c] ;  /* 0x00019300ff007b82 */ /* 0x000e640000000800 */
[----:B-1----:R-:W-:-:S05]  /*4d30*/  IADD3 R3, P0, R15, R0, RZ ;  /* 0x000000000f037210 */ /* 0x002fca0007f1e0ff */
        /* <DEDUP_REMOVED lines=8> */
.L_x_101:
[----:B------:R-:W-:Y:S01]  /*4dc0*/  ISETP.NE.AND P0, PT, R2, 0x1, PT ;  /* 0x000000010200780c */ /* 0x000fe20003f05270 */
[----:B------:R-:W-:Y:S01]  /*4dd0*/  IMAD.MOV R14, RZ, RZ, -R14 ;  /* 0x000000ffff0e7224 */ /* 0x000fe200078e0a0e */
[----:B------:R-:W-:Y:S02]  /*4de0*/  SHF.R.U64 R0, R4, R20, R5 ;  /* 0x0000001404007219 */ /* 0x000fe40000001205 */
[----:B------:R-:W-:Y:S02]  /*4df0*/  LOP3.LUT R3, R13, R70, RZ, 0xc0, !PT ;  /* 0x000000460d037212 */ /* 0x000fe400078ec0ff */
[----:B------:R-:W-:Y:S01]  /*4e00*/  LOP3.LUT R5, R10, R69, RZ, 0xc0, !PT ;  /* 0x000000450a057212 */ /* 0x000fe200078ec0ff */
[----:B------:R-:W-:Y:S02]  /*4e10*/  IMAD.MOV R4, RZ, RZ, -R0 ;  /* 0x000000ffff047224 */ /* 0x000fe400078e0a00 */
[----:B------:R-:W-:Y:S02]  /*4e20*/  IMAD R3, R66, R0, R3 ;  /* 0x0000000042037224 */ /* 0x000fe400078e0203 */
[----:B----4-:R-:W-:-:S02]  /*4e30*/  IMAD R0, R4, R26, R15 ;  /* 0x0000001a04007224 */ /* 0x010fc400078e020f */
[----:B------:R-:W-:Y:S02]  /*4e40*/  @P0 IMAD R22, R21, R14, R18 ;  /* 0x0000000e15160224 */ /* 0x000fe400078e0212 */
[----:B------:R-:W-:Y:S02]  /*4e50*/  IMAD.MOV.U32 R4, RZ, RZ, 0x1 ;  /* 0x00000001ff047424 */ /* 0x000fe400078e00ff */
[----:B0-----:R-:W-:Y:S02]  /*4e60*/  IMAD R22, R3, R27, R22 ;  /* 0x0000001b03167224 */ /* 0x001fe400078e0216 */
[----:B------:R-:W-:Y:S01]  /*4e70*/  IMAD R3, R0, R28, R5 ;  /* 0x0000001c00037224 */ /* 0x000fe200078e0205 */
[----:B------:R-:W-:-:S04]  /*4e80*/  PRMT R0, R4, 0x7610, R0 ;  /* 0x0000761004007816 */ /* 0x000fc80000000000 */
[----:B------:R-:W-:Y:S02]  /*4e90*/  SEL R18, R3, R22, !P0 ;  /* 0x0000001603127207 */ /* 0x000fe40004000000 */
[----:B------:R-:W-:-:S07]  /*4ea0*/  SEL R22, R22, R3, !P0 ;  /* 0x0000000316167207 */ /* 0x000fce0004000000 */
.L_x_99:
[----:B------:R-:W-:Y:S01]  /*4eb0*/  LOP3.LUT P0, RZ, R0, 0xff, RZ, 0xc0, !PT ;  /* 0x000000ff00ff7812 */ /* 0x000fe2000780c0ff */
[----:B------:R-:W-:Y:S01]  /*4ec0*/  UIMAD.WIDE.U32 UR4, UR38, -0x55555555, URZ ;  /* 0xaaaaaaab260478a5 */ /* 0x000fe2000f8e003f */
[----:B------:R-:W-:-:S03]  /*4ed0*/  LOP3.LUT R75, R75, 0x1, RZ, 0x3c, !PT ;  /* 0x000000014b4b7812 */ /* 0x000fc600078e3cff */
[----:B------:R-:W-:-:S04]  /*4ee0*/  USHF.R.U32.HI UR4, URZ, 0x1, UR5 ;  /* 0x000000013f047899 */ /* 0x000fc80008011605 */
[----:B------:R-:W-:-:S04]  /*4ef0*/  UIMAD UR38, UR4, -0x3, UR38 ;  /* 0xfffffffd042678a4 */ /* 0x000fc8000f8e0226 */
[----:B------:R-:W-:Y:S08]  /*4f00*/  @P0 BRA `(.L_x_102) ;  /* 0xffffffc800340947 */ /* 0x000ff0000383ffff */
[----:B------:R-:W-:Y:S05]  /*4f10*/  EXIT ;  /* 0x000000000000794d */ /* 0x000fea0003800000 */
.L_x_17:
[----:B------:R-:W-:-:S08]  /*4f20*/  ISETP.NE.AND P0, PT, R9, RZ, PT ;  /* 0x000000ff0900720c */ /* 0x000fd00003f05270 */
[----:B0-----:R-:W0:-:S00]  /*4f30*/  USETMAXREG.DEALLOC.CTAPOOL 0x28 ;  /* 0x00000028000079c8 */ /* 0x001e0000080e0500 */
[----:B------:R-:W-:Y:S05]  /*4f40*/  @P0 EXIT ;  /* 0x000000000000094d */ /* 0x000fea0003800000 */
[----:B0-----:R-:W-:Y:S01]  /*4f50*/  LOP3.LUT P0, RZ, R3, 0xff, RZ, 0xc0, !PT ;  /* 0x000000ff03ff7812 */ /* 0x001fe2000780c0ff */
[----:B------:R-:W-:Y:S02]  /*4f60*/  IMAD.MOV.U32 R3, RZ, RZ, 0x1 ;  /* 0x00000001ff037424 */ /* 0x000fe400078e00ff */
[----:B------:R-:W-:-:S10]  /*4f70*/  IMAD.MOV.U32 R8, RZ, RZ, RZ ;  /* 0x000000ffff087224 */ /* 0x000fd400078e00ff */
[----:B------:R-:W-:Y:S05]  /*4f80*/  @!P0 BRA `(.L_x_103) ;  /* 0x0000000c005c8947 */ /* 0x000fea0003800000 */
[----:B------:R-:W0:Y:S01]  /*4f90*/  S2R R12, SR_CgaCtaId ;  /* 0x00000000000c7919 */ /* 0x000e220000008800 */
[----:B------:R-:W-:Y:S01]  /*4fa0*/  LOP3.LUT P0, RZ, R4, 0x1f, RZ, 0xc0, !PT ;  /* 0x0000001f04ff7812 */ /* 0x000fe2000780c0ff */
[----:B------:R-:W-:Y:S01]  /*4fb0*/  ULDC UR5, c[0x0][0x658] ;  /* 0x0001960000057ab9 */ /* 0x000fe20000000800 */
[----:B------:R-:W-:Y:S01]  /*4fc0*/  UMOV UR6, 0xffffffff ;  /* 0xffffffff00067882 */ /* 0x000fe20000000000 */
[----:B------:R-:W-:Y:S01]  /*4fd0*/  BSSY B0, `(.L_x_103) ;  /* 0x00000d2000007945 */ /* 0x000fe20003800000 */
[----:B------:R-:W-:Y:S01]  /*4fe0*/  USHF.L.U32 UR6, UR6, UR5, URZ ;  /* 0x0000000506067299 */ /* 0x000fe2000800063f */
[C---:B------:R-:W-:Y:S01]  /*4ff0*/  ISETP.NE.AND P2, PT, R5.reuse, RZ, PT ;  /* 0x000000ff0500720c */ /* 0x040fe20003f45270 */
[----:B------:R-:W-:Y:S01]  /*5000*/  IMAD.MOV.U32 R10, RZ, RZ, 0x1 ;  /* 0x00000001ff0a7424 */ /* 0x000fe200078e00ff */
[----:B------:R-:W-:Y:S01]  /*5010*/  ISETP.NE.OR P0, PT, R5, RZ, !P0 ;  /* 0x000000ff0500720c */ /* 0x000fe20004705670 */
[----:B------:R-:W-:Y:S01]  /*5020*/  IMAD.MOV.U32 R3, RZ, RZ, 0x1 ;  /* 0x00000001ff037424 */ /* 0x000fe200078e00ff */
[----:B------:R-:W-:Y:S01]  /*5030*/  LOP3.LUT R9, R23, 0x2, RZ, 0xfc, !PT ;  /* 0x0000000217097812 */ /* 0x000fe200078efcff */
[----:B------:R-:W-:Y:S01]  /*5040*/  IMAD.MOV.U32 R8, RZ, RZ, RZ ;  /* 0x000000ffff087224 */ /* 0x000fe200078e00ff */
[----:B------:R-:W-:Y:S01]  /*5050*/  ULDC UR4, c[0x0][0x600] ;  /* 0x0001800000047ab9 */ /* 0x000fe20000000800 */
[----:B------:R-:W-:Y:S01]  /*5060*/  UMOV UR7, 0x1 ;  /* 0x0000000100077882 */ /* 0x000fe20000000000 */
[----:B------:R-:W-:-:S02]  /*5070*/  UIADD3 UR21, UR40, 0x1, URZ ;  /* 0x0000000128157890 */ /* 0x000fc4000fffe03f */
[----:B------:R-:W-:Y:S02]  /*5080*/  UIADD3 UR4, UR4, -0x1, URZ ;  /* 0xffffffff04047890 */ /* 0x000fe4000fffe03f */
[----:B------:R-:W-:Y:S02]  /*5090*/  USHF.L.U32 UR5, UR7, UR5, URZ ;  /* 0x0000000507057299 */ /* 0x000fe4000800063f */
[----:B------:R-:W-:Y:S01]  /*50a0*/  ULOP3.LUT UR13, URZ, UR6, URZ, 0x33, !UPT ;  /* 0x000000063f0d7292 */ /* 0x000fe2000f8e333f */
[----:B------:R-:W-:Y:S01]  /*50b0*/  ULDC.64 UR22, c[0x0][0x198] ;  /* 0x0000660000167ab9 */ /* 0x000fe20000000a00 */
[C---:B0-----:R-:W-:Y:S02]  /*50c0*/  IMAD.SHL.U32 R11, R12.reuse, 0x20, RZ ;  /* 0x000000200c0b7824 */ /* 0x041fe400078e00ff */
[----:B------:R-:W-:-:S03]  /*50d0*/  IMAD.SHL.U32 R12, R12, 0x400, RZ ;  /* 0x000004000c0c7824 */ /* 0x000fc600078e00ff */
[----:B------:R-:W-:Y:S02]  /*50e0*/  LOP3.LUT R11, R11, 0x20, RZ, 0xc0, !PT ;  /* 0x000000200b0b7812 */ /* 0x000fe400078ec0ff */
[----:B------:R-:W-:-:S07]  /*50f0*/  LOP3.LUT R12, R12, 0x400, RZ, 0xc0, !PT ;  /* 0x000004000c0c7812 */ /* 0x000fce00078ec0ff */
.L_x_115:
[----:B------:R-:W-:-:S03]  /*5100*/  UMOV UR6, 0xffffffff ;  /* 0xffffffff00067882 */ /* 0x000fc60000000000 */
[----:B------:R-:W-:Y:S05]  /*5110*/  BRA.DIV UR6, `(.L_x_104) ;  /* 0x0000000e06f07947 */ /* 0x000fea000b800000 */
[----:B------:R-:W-:-:S13]  /*5120*/  ELECT P6, URZ, PT ;  /* 0x00000000003f782f */ /* 0x000fda00038c0000 */
.L_x_127:
[----:B------:R-:W0:Y:S01]  /*5130*/  LDC R4, c[0x0][0x28c] ;  /* 0x0000a300ff047b82 */ /* 0x000e220000000800 */
[----:B------:R-:W-:Y:S01]  /*5140*/  BSSY B1, `(.L_x_105) ;  /* 0x0000045000017945 */ /* 0x000fe20003800000 */
[----:B0-----:R-:W-:-:S13]  /*5150*/  ISETP.LT.OR P6, PT, R4, 0x1, !P6 ;  /* 0x000000010400780c */ /* 0x001fda00077c1670 */
[----:B------:R-:W-:Y:S05]  /*5160*/  @P6 BRA `(.L_x_106) ;  /* 0x0000000400086947 */ /* 0x000fea0003800000 */
[----:B------:R-:W-:Y:S02]  /*5170*/  IMAD.SHL.U32 R22, R22, 0x40, RZ ;  /* 0x0000004016167824 */ /* 0x000fe400078e00ff */
[----:B------:R-:W-:Y:S02]  /*5180*/  IMAD R18, R18, 0x40, R11 ;  /* 0x0000004012127824 */ /* 0x000fe400078e020b */
[----:B------:R-:W-:Y:S02]  /*5190*/  IMAD.MOV.U32 R15, RZ, RZ, RZ ;  /* 0x000000ffff0f7224 */ /* 0x000fe400078e00ff */
[----:B------:R-:W-:Y:S02]  /*51a0*/  IMAD.U32 R20, RZ, RZ, UR21 ;  /* 0x00000015ff147e24 */ /* 0x000fe4000f8e00ff */
[----:B------:R-:W-:Y:S02]  /*51b0*/  IMAD.MOV.U32 R4, RZ, RZ, R3 ;  /* 0x000000ffff047224 */ /* 0x000fe400078e0003 */
[----:B------:R-:W-:-:S07]  /*51c0*/  IMAD.MOV.U32 R5, RZ, RZ, R8 ;  /* 0x000000ffff057224 */ /* 0x000fce00078e0008 */
.L_x_110:
[----:B------:R-:W0:Y:S01]  /*51d0*/  S2R R7, SR_CgaCtaId ;  /* 0x0000000000077919 */ /* 0x000e220000008800 */
[----:B------:R-:W-:-:S04]  /*51e0*/  MOV R6, 0x400 ;  /* 0x0000040000067802 */ /* 0x000fc80000000f00 */
[----:B0-----:R-:W-:Y:S02]  /*51f0*/  LEA R14, R7, R6, 0x18 ;  /* 0x00000006070e7211 */ /* 0x001fe400078ec0ff */
[----:B------:R-:W-:Y:S01]  /*5200*/  SHF.L.U32 R6, R4, 0x1f, RZ ;  /* 0x0000001f04067819 */ /* 0x000fe200000006ff */
[----:B------:R-:W0:Y:S02]  /*5210*/  @!P2 LDC R7, c[0x0][0x500] ;  /* 0x00014000ff07ab82 */ /* 0x000e240000000800 */
[----:B------:R-:W-:-:S04]  /*5220*/  IMAD R13, R5, 0x8, R14 ;  /* 0x00000008050d7824 */ /* 0x000fc800078e020e */
[----:B------:R-:W1:Y:S02]  /*5230*/  SYNCS.PHASECHK.TRANS64.TRYWAIT P1, [R13+URZ+0x18], R6 ;  /* 0x000018060d0075a7 */ /* 0x000e64000802017f */
[----:B-1----:R-:W-:Y:S05]  /*5240*/  @!P1 BRA `(.L_x_107) ;  /* 0x0000000c00c49947 */ /* 0x002fea0003800000 */
.L_x_128:
[----:B-1----:R-:W-:Y:S01]  /*5250*/  PRMT R6, R9, 0x9910, RZ ;  /* 0x0000991009067816 */ /* 0x002fe200000000ff */
[----:B0-----:R0:W-:Y:S03]  /*5260*/  @!P2 SYNCS.ARRIVE.TRANS64 RZ, [R13+URZ], R7 ;  /* 0x000000070dffa9a7 */ /* 0x0011e6000800003f */
[----:B------:R-:W-:-:S13]  /*5270*/  ISETP.NE.AND P1, PT, R6, 0x2, PT ;  /* 0x000000020600780c */ /* 0x000fda0003f25270 */
[----:B0-----:R-:W-:Y:S05]  /*5280*/  @P1 BRA `(.L_x_108) ;  /* 0x0000000000041947 */ /* 0x001fea0003800000 */
[----:B------:R-:W-:Y:S01]  /*5290*/  BPT.TRAP 0x1 ;  /* 0x000000040000795c */ /* 0x000fe20000300000 */
.L_x_108:
[----:B------:R-:W-:Y:S05]  /*52a0*/  @P0 BRA `(.L_x_109) ;  /* 0x0000000000040947 */ /* 0x000fea0003800000 */
[----:B------:R-:W-:Y:S01]  /*52b0*/  BPT.TRAP 0x1 ;  /* 0x000000040000795c */ /* 0x000fe20000300000 */
.L_x_109:
[----:B------:R-:W-:Y:S01]  /*52c0*/  IMAD R6, R5, 0x4000, R14 ;  /* 0x0000400005067824 */ /* 0x000fe200078e020e */
[----:B------:R-:W-:Y:S01]  /*52d0*/  R2UR UR34, R15 ;  /* 0x000000000f2272ca */ /* 0x000fe200000e0000 */
[----:B------:R-:W-:Y:S01]  /*52e0*/  VIADD R20, R20, 0xffffffff ;  /* 0xffffffff14147836 */ /* 0x000fe20000000000 */
[----:B------:R-:W-:Y:S01]  /*52f0*/  R2UR UR33, R13 ;  /* 0x000000000d2172ca */ /* 0x000fe200000e0000 */
[----:B------:R-:W-:Y:S01]  /*5300*/  UIADD3 UR6, UP0, UR22, 0xf0, URZ ;  /* 0x000000f016067890 */ /* 0x000fe2000ff1e03f */
[----:B------:R-:W-:Y:S01]  /*5310*/  R2UR UR24, R6 ;  /* 0x00000000061872ca */ /* 0x000fe200000e0000 */
[----:B------:R-:W-:Y:S01]  /*5320*/  IMAD R6, R5, 0x1000, R12 ;  /* 0x0000100005067824 */ /* 0x000fe200078e020c */
[----:B------:R-:W-:Y:S01]  /*5330*/  R2UR UR36, R19 ;  /* 0x00000000132472ca */ /* 0x000fe200000e0000 */
[----:B------:R-:W-:Y:S01]  /*5340*/  UIADD3 UR30, UP1, UR22, 0x1f0, URZ ;  /* 0x000001f0161e7890 */ /* 0x000fe2000ff3e03f */
[----:B------:R-:W-:Y:S01]  /*5350*/  R2UR UR35, R22 ;  /* 0x00000000162372ca */ /* 0x000fe200000e0000 */
[----:B------:R-:W-:Y:S01]  /*5360*/  IMAD R6, R6, 0x4, R14 ;  /* 0x0000000406067824 */ /* 0x000fe200078e020e */
[----:B------:R-:W-:Y:S01]  /*5370*/  R2UR UR19, R18 ;  /* 0x00000000121372ca */ /* 0x000fe200000e0000 */
[----:B------:R-:W-:Y:S01]  /*5380*/  UIADD3.X UR7, URZ, UR23, URZ, UP0, !UPT ;  /* 0x000000173f077290 */ /* 0x000fe200087fe43f */
[----:B------:R-:W-:Y:S01]  /*5390*/  ISETP.GT.AND P3, PT, R20, 0x1, PT ;  /* 0x000000011400780c */ /* 0x000fe20003f64270 */
[----:B------:R-:W-:Y:S01]  /*53a0*/  UIADD3 UR26, UR34, 0x20, URZ ;  /* 0x00000020221a7890 */ /* 0x000fe2000fffe03f */
[----:B------:R-:W-:Y:S01]  /*53b0*/  R2UR UR8, R6 ;  /* 0x00000000060872ca */ /* 0x000fe200000e0000 */
[----:B------:R-:W-:Y:S01]  /*53c0*/  UIADD3.X UR31, URZ, UR23, URZ, UP1, !UPT ;  /* 0x000000173f1f7290 */ /* 0x000fe20008ffe43f */
[----:B------:R-:W-:Y:S01]  /*53d0*/  VIADD R5, R5, 0x1 ;  /* 0x0000000105057836 */ /* 0x000fe20000000000 */
[----:B------:R-:W-:Y:S01]  /*53e0*/  UIADD3 UR32, UR24, 0x100, URZ ;  /* 0x0000010018207890 */ /* 0x000fe2000fffe03f */
[----:B------:R-:W-:Y:S01]  /*53f0*/  VIADD R15, R15, 0x40 ;  /* 0x000000400f0f7836 */ /* 0x000fe20000000000 */
[----:B------:R-:W-:Y:S01]  /*5400*/  UIADD3 UR24, UR24, 0x2100, URZ ;  /* 0x0000210018187890 */ /* 0x000fe2000fffe03f */
[----:B------:R-:W-:Y:S01]  /*5410*/  UMOV UR14, 0x0 ;  /* 0x00000000000e7882 */ /* 0x000fe20000000000 */
[----:B------:R-:W-:Y:S01]  /*5420*/  UMOV UR15, 0x10000000 ;  /* 0x10000000000f7882 */ /* 0x000fe20000000000 */
[----:B------:R-:W-:Y:S01]  /*5430*/  ISETP.NE.AND P1, PT, R5, 0x3, PT ;  /* 0x000000030500780c */ /* 0x000fe20003f25270 */
[----:B------:R-:W-:Y:S01]  /*5440*/  UMOV UR25, UR33 ;  /* 0x0000002100197c82 */ /* 0x000fe20008000000 */
[----:B------:R-:W-:Y:S01]  /*5450*/  UMOV UR28, UR36 ;  /* 0x00000024001c7c82 */ /* 0x000fe20008000000 */
[----:B------:R-:W-:-:S02]  /*5460*/  UMOV UR27, UR35 ;  /* 0x00000023001b7c82 */ /* 0x000fc40008000000 */
[----:B------:R-:W-:Y:S01]  /*5470*/  UIADD3 UR16, UR8, 0xc100, URZ ;  /* 0x0000c10008107890 */ /* 0x000fe2000fffe03f */
[----:B------:R0:W-:Y:S01]  /*5480*/  UTMALDG.3D [UR32], [UR6], desc[UR14] ;  /* 0x00000e20060075b4 */ /* 0x0001e20008011000 */
[----:B------:R-:W-:Y:S01]  /*5490*/  UIADD3 UR8, UR8, 0xe100, URZ ;  /* 0x0000e10008087890 */ /* 0x000fe2000fffe03f */
[----:B------:R-:W-:Y:S01]  /*54a0*/  SEL R7, RZ, 0x1, P1 ;  /* 0x00000001ff077807 */ /* 0x000fe20000800000 */
[----:B------:R-:W-:Y:S01]  /*54b0*/  UMOV UR29, 0x30000 ;  /* 0x00030000001d7882 */ /* 0x000fe20000000000 */
[----:B------:R-:W-:Y:S01]  /*54c0*/  UMOV UR17, UR33 ;  /* 0x0000002100117c82 */ /* 0x000fe20008000000 */
[----:B------:R-:W-:Y:S01]  /*54d0*/  UMOV UR18, UR34 ;  /* 0x0000002200127c82 */ /* 0x000fe20008000000 */
[----:B------:R-:W-:Y:S01]  /*54e0*/  UMOV UR20, UR36 ;  /* 0x0000002400147c82 */ /* 0x000fe20008000000 */
[----:B------:R-:W-:Y:S01]  /*54f0*/  UMOV UR9, UR33 ;  /* 0x0000002100097c82 */ /* 0x000fe20008000000 */
[----:B------:R-:W-:Y:S01]  /*5500*/  UMOV UR11, UR19 ;  /* 0x00000013000b7c82 */ /* 0x000fe20008000000 */
[----:B------:R-:W-:Y:S01]  /*5510*/  UMOV UR12, UR36 ;  /* 0x00000024000c7c82 */ /* 0x000fe20008000000 */
[----:B------:R0:W-:Y:S01]  /*5520*/  UTMALDG.3D [UR24], [UR6], desc[UR14] ;  /* 0x00000e18060075b4 */ /* 0x0001e20008011000 */
[----:B------:R-:W-:Y:S01]  /*5530*/  UMOV UR10, UR26 ;  /* 0x0000001a000a7c82 */ /* 0x000fe20008000000 */
[----:B------:R-:W-:-:S02]  /*5540*/  LOP3.LUT R4, R4, R7, RZ, 0x3c, !PT ;  /* 0x0000000704047212 */ /* 0x000fc400078e3cff */
[----:B------:R-:W-:Y:S01]  /*5550*/  SEL R5, R5, RZ, P1 ;  /* 0x000000ff05057207 */ /* 0x000fe20000800000 */
[----:B------:R0:W-:Y:S01]  /*5560*/  UTMALDG.3D.MULTICAST [UR16], [UR30], UR29, desc[UR14] ;  /* 0x00000e101e0073b4 */ /* 0x0001e2000801181d */
[----:B------:R0:W-:Y:S02]  /*5570*/  UTMALDG.3D.MULTICAST [UR8], [UR30], UR29, desc[UR14] ;  /* 0x00000e081e0073b4 */ /* 0x0001e4000801181d */
[----:B0-----:R-:W-:Y:S05]  /*5580*/  @P3 BRA `(.L_x_110) ;  /* 0xfffffffc00103947 */ /* 0x001fea000383ffff */
.L_x_106:
[----:B------:R-:W-:Y:S05]  /*5590*/  BSYNC B1 ;  /* 0x0000000000017941 */ /* 0x000fea0003800000 */
.L_x_105:
[----:B------:R-:W2:Y:S01]  /*55a0*/  LDL.64 R24, [R1] ;  /* 0x0000000001187983 */ /* 0x000ea20000100a00 */
[----:B------:R-:W-:Y:S01]  /*55b0*/  LOP3.LUT P4, RZ, R10, 0xff, RZ, 0xc0, !PT ;  /* 0x000000ff0aff7812 */ /* 0x000fe2000788c0ff */
[----:B------:R-:W-:Y:S01]  /*55c0*/  VIADD R7, R8, UR40 ;  /* 0x0000002808077c36 */ /* 0x000fe20008000000 */
[----:B------:R-:W-:Y:S01]  /*55d0*/  ULDC.64 UR6, c[0x0][0x650] ;  /* 0x0001940000067ab9 */ /* 0x000fe20000000a00 */
[----:B------:R-:W-:Y:S01]  /*55e0*/  IMAD.U32 R8, RZ, RZ, UR40 ;  /* 0x00000028ff087e24 */ /* 0x000fe2000f8e00ff */
[----:B------:R-:W-:Y:S01]  /*55f0*/  UISETP.GE.U32.AND UP0, UPT, UR40, 0x3, UPT ;  /* 0x000000032800788c */ /* 0x000fe2000bf06070 */
[----:B------:R-:W-:Y:S01]  /*5600*/  BSSY B1, `(.L_x_111) ;  /* 0x000006c000017945 */ /* 0x000fe20003800000 */
[----:B------:R-:W-:Y:S01]  /*5610*/  ISETP.GT.U32.AND P1, PT, R7, 0x2, PT ;  /* 0x000000020700780c */ /* 0x000fe20003f24070 */
[----:B------:R-:W-:Y:S01]  /*5620*/  IMAD.MOV.U32 R22, RZ, RZ, -0x1 ;  /* 0xffffffffff167424 */ /* 0x000fe200078e00ff */
[----:B------:R-:W-:Y:S01]  /*5630*/  PRMT R10, RZ, 0x7610, R10 ;  /* 0x00007610ff0a7816 */ /* 0x000fe2000000000a */
[----:B------:R-:W-:Y:S01]  /*5640*/  IMAD.MOV.U32 R18, RZ, RZ, -0x1 ;  /* 0xffffffffff127424 */ /* 0x000fe200078e00ff */
[----:B------:R-:W-:Y:S01]  /*5650*/  ISETP.LT.U32.AND P1, PT, R8, 0x3, P1 ;  /* 0x000000030800780c */ /* 0x000fe20000f21070 */
[----:B------:R-:W-:Y:S01]  /*5660*/  IMAD.MOV.U32 R19, RZ, RZ, -0x1 ;  /* 0xffffffffff137424 */ /* 0x000fe200078e00ff */
[----:B------:R-:W-:Y:S01]  /*5670*/  PLOP3.LUT P3, PT, PT, PT, UP0, 0x80, 0x0 ;  /* 0x000000000000781c */ /* 0x000fe20003f6f008 */
[----:B------:R-:W0:Y:S01]  /*5680*/  @P4 S2R R5, SR_CgaCtaId ;  /* 0x0000000000054919 */ /* 0x000e220000008800 */
[----:B------:R-:W-:-:S04]  /*5690*/  @P4 MOV R4, 0x400 ;  /* 0x0000040000044802 */ /* 0x000fc80000000f00 */
[----:B0-----:R-:W-:Y:S01]  /*56a0*/  @P4 LEA R6, R5, R4, 0x18 ;  /* 0x0000000405064211 */ /* 0x001fe200078ec0ff */
[----:B------:R-:W-:Y:S01]  /*56b0*/  IMAD.WIDE.U32 R4, R7, -0x55555555, RZ ;  /* 0xaaaaaaab07047825 */ /* 0x000fe200078e00ff */
[----:B------:R-:W-:Y:S02]  /*56c0*/  SEL R4, RZ, 0x1, !P1 ;  /* 0x00000001ff047807 */ /* 0x000fe40004800000 */
[----:B------:R0:W-:Y:S02]  /*56d0*/  @P4 SYNCS.ARRIVE.TRANS64.A1T0 RZ, [R6+URZ+0x68], RZ ;  /* 0x000068ff06ff49a7 */ /* 0x0001e4000810003f */
[----:B------:R-:W-:Y:S02]  /*56e0*/  LOP3.LUT R3, R3, R4, RZ, 0x3c, !PT ;  /* 0x0000000403037212 */ /* 0x000fe400078e3cff */
[----:B------:R-:W-:Y:S02]  /*56f0*/  PRMT R4, RZ, 0x7610, R4 ;  /* 0x00007610ff047816 */ /* 0x000fe40000000004 */
[----:B0-----:R-:W-:-:S04]  /*5700*/  SHF.R.U32.HI R6, RZ, 0x1, R5 ;  /* 0x00000001ff067819 */ /* 0x001fc80000011605 */
[----:B------:R-:W-:Y:S01]  /*5710*/  @P3 LOP3.LUT R3, R3, 0x1, R6, 0x78, !PT ;  /* 0x0000000103033812 */ /* 0x000fe200078e7806 */
[----:B------:R-:W-:Y:S01]  /*5720*/  IMAD R8, R6, -0x3, R7 ;  /* 0xfffffffd06087824 */ /* 0x000fe200078e0207 */
[----:B--2---:R-:W-:-:S04]  /*5730*/  IADD3 R16, P4, R16, R24, RZ ;  /* 0x0000001810107210 */ /* 0x004fc80007f9e0ff */
[----:B------:R-:W-:Y:S01]  /*5740*/  ISETP.GE.U32.AND P1, PT, R16, UR6, PT ;  /* 0x0000000610007c0c */ /* 0x000fe2000bf26070 */
[----:B------:R-:W-:-:S05]  /*5750*/  IMAD.X R17, R17, 0x1, R0, P4 ;  /* 0x0000000111117824 */ /* 0x000fca00020e0600 */
[----:B------:R-:W-:-:S13]  /*5760*/  ISETP.GE.U32.AND.EX P1, PT, R17, UR7, PT, P1 ;  /* 0x0000000711007c0c */ /* 0x000fda000bf26110 */
[----:B------:R-:W-:Y:S05]  /*5770*/  @P1 BRA `(.L_x_112) ;  /* 0x0000000400501947 */ /* 0x000fea0003800000 */
[----:B------:R-:W0:Y:S01]  /*5780*/  S2R R13, SR_CTAID.X ;  /* 0x00000000000d7919 */ /* 0x000e220000002500 */
[----:B------:R-:W-:Y:S01]  /*5790*/  ULDC.64 UR6, c[0x0][0x628] ;  /* 0x00018a0000067ab9 */ /* 0x000fe20000000a00 */
[----:B------:R-:W-:Y:S01]  /*57a0*/  ULDC UR9, c[0x0][0x630] ;  /* 0x00018c0000097ab9 */ /* 0x000fe20000000800 */
[----:B------:R-:W-:Y:S01]  /*57b0*/  ISETP.NE.U32.AND P1, PT, RZ, UR6, PT ;  /* 0x00000006ff007c0c */ /* 0x000fe2000bf25070 */
[----:B------:R-:W1:Y:S01]  /*57c0*/  S2R R14, SR_CTAID.Y ;  /* 0x00000000000e7919 */ /* 0x000e620000002600 */
[----:B------:R-:W-:Y:S01]  /*57d0*/  ULDC UR10, c[0x0][0x150] ;  /* 0x00005400000a7ab9 */ /* 0x000fe20000000800 */
[----:B------:R-:W-:Y:S01]  /*57e0*/  IMAD.MOV.U32 R4, RZ, RZ, R16 ;  /* 0x000000ffff047224 */ /* 0x000fe200078e0010 */
[----:B------:R-:W-:Y:S01]  /*57f0*/  ISETP.NE.AND.EX P1, PT, RZ, UR7, PT, P1 ;  /* 0x00000007ff007c0c */ /* 0x000fe2000bf25310 */
[----:B------:R-:W-:Y:S01]  /*5800*/  IMAD.MOV.U32 R5, RZ, RZ, R17 ;  /* 0x000000ffff057224 */ /* 0x000fe200078e0011 */
[----:B0-----:R-:W-:-:S11]  /*5810*/  I2FP.F32.U32 R18, R13 ;  /* 0x0000000d00127245 */ /* 0x001fd60000201000 */
[----:B------:R-:W-:Y:S05]  /*5820*/  @!P1 BRA `(.L_x_113) ;  /* 0x0000000000289947 */ /* 0x000fea0003800000 */
[----:B------:R-:W-:Y:S02]  /*5830*/  ULDC UR8, c[0x0][0x634] ;  /* 0x00018d0000087ab9 */ /* 0x000fe40000000800 */
[----:B------:R-:W-:-:S05]  /*5840*/  IADD3 R5, P1, R16, UR8, RZ ;  /* 0x0000000810057c10 */ /* 0x000fca000ff3e0ff */
[----:B------:R-:W-:-:S04]  /*5850*/  IMAD.X R15, RZ, RZ, R17, P1 ;  /* 0x000000ffff0f7224 */ /* 0x000fc800008e0611 */
[----:B------:R-:W-:-:S04]  /*5860*/  IMAD.WIDE.U32 R6, R15, UR6, RZ ;  /* 0x000000060f067c25 */ /* 0x000fc8000f8e00ff */
[----:B------:R-:W-:-:S04]  /*5870*/  IMAD.WIDE.U32 R6, P1, R5, UR7, R6 ;  /* 0x0000000705067c25 */ /* 0x000fc8000f820006 */
[----:B------:R-:W-:-:S04]  /*5880*/  IMAD.WIDE.U32 R4, R5, UR6, RZ ;  /* 0x0000000605047c25 */ /* 0x000fc8000f8e00ff */
[----:B------:R-:W-:Y:S01]  /*5890*/  IMAD.MOV.U32 R4, RZ, RZ, R7 ;  /* 0x000000ffff047224 */ /* 0x000fe200078e0007 */
[----:B------:R-:W-:Y:S01]  /*58a0*/  IADD3 RZ, P3, R5, R6, RZ ;  /* 0x0000000605ff7210 */ /* 0x000fe20007f7e0ff */
[----:B------:R-:W-:-:S04]  /*58b0*/  IMAD.X R5, RZ, RZ, RZ, P1 ;  /* 0x000000ffff057224 */ /* 0x000fc800008e06ff */
[----:B------:R-:W-:-:S08]  /*58c0*/  IMAD.WIDE.U32.X R4, R15, UR7, R4, P3 ;  /* 0x000000070f047c25 */ /* 0x000fd000098e0404 */
.L_x_113:
[--C-:B------:R-:W-:Y:S01]  /*58d0*/  SHF.R.U64 R19, R4, UR9, R5.reuse ;  /* 0x0000000904137c19 */ /* 0x100fe20008001205 */
[----:B------:R-:W-:Y:S01]  /*58e0*/  FMUL R18, R18, UR10 ;  /* 0x0000000a12127c20 */ /* 0x000fe20008400000 */
[----:B------:R-:W-:Y:S01]  /*58f0*/  SHF.R.U32.HI R4, RZ, UR9, R5 ;  /* 0x00000009ff047c19 */ /* 0x000fe20008011605 */
[----:B------:R-:W0:Y:S01]  /*5900*/  LDC R6, c[0x0][0x144] ;  /* 0x00005100ff067b82 */ /* 0x000e220000000800 */
[----:B------:R-:W-:Y:S01]  /*5910*/  IADD3 R5, P1, RZ, -R19, RZ ;  /* 0x80000013ff057210 */ /* 0x000fe20007f3e0ff */
[----:B------:R-:W-:Y:S01]  /*5920*/  ULDC UR8, c[0x0][0x154] ;  /* 0x0000550000087ab9 */ /* 0x000fe20000000800 */
[----:B-1----:R-:W-:Y:S01]  /*5930*/  I2FP.F32.U32 R7, R14 ;  /* 0x0000000e00077245 */ /* 0x002fe20000201000 */
[----:B------:R-:W1:Y:S01]  /*5940*/  F2I.U32.TRUNC.NTZ R18, R18 ;  /* 0x0000001200127305 */ /* 0x000e62000020f000 */
[----:B------:R-:W-:Y:S01]  /*5950*/  ULDC.64 UR6, c[0x0][0x620] ;  /* 0x0001880000067ab9 */ /* 0x000fe20000000a00 */
[----:B------:R-:W-:Y:S01]  /*5960*/  IMAD.X R4, RZ, RZ, ~R4, P1 ;  /* 0x000000ffff047224 */ /* 0x000fe200008e0e04 */
[----:B------:R-:W-:Y:S01]  /*5970*/  ISETP.NE.AND P4, PT, R2, 0x1, PT ;  /* 0x000000010200780c */ /* 0x000fe20003f85270 */
[----:B------:R-:W-:Y:S01]  /*5980*/  FMUL R20, R7, UR8 ;  /* 0x0000000807147c20 */ /* 0x000fe20008400000 */
[----:B------:R-:W2:Y:S01]  /*5990*/  LDC R21, c[0x0][0x148] ;  /* 0x00005200ff157b82 */ /* 0x000ea20000000800 */
[----:B------:R-:W-:Y:S01]  /*59a0*/  IMAD R4, R4, UR6, RZ ;  /* 0x0000000604047c24 */ /* 0x000fe2000f8e02ff */
[----:B------:R-:W-:-:S02]  /*59b0*/  ULDC.64 UR8, c[0x0][0x640] ;  /* 0x0001900000087ab9 */ /* 0x000fc40000000a00 */
[----:B------:R-:W-:Y:S01]  /*59c0*/  ISETP.NE.U32.AND P1, PT, RZ, UR8, PT ;  /* 0x00000008ff007c0c */ /* 0x000fe2000bf25070 */
[----:B------:R-:W3:Y:S01]  /*59d0*/  F2I.U32.TRUNC.NTZ R20, R20 ;  /* 0x0000001400147305 */ /* 0x000ee2000020f000 */
[C---:B------:R-:W-:Y:S02]  /*59e0*/  IMAD R7, R5.reuse, UR7, R4 ;  /* 0x0000000705077c24 */ /* 0x040fe4000f8e0204 */
[----:B------:R-:W-:Y:S01]  /*59f0*/  IMAD.WIDE.U32 R4, R5, UR6, R16 ;  /* 0x0000000605047c25 */ /* 0x000fe2000f8e0010 */
[----:B------:R-:W-:Y:S01]  /*5a00*/  ULDC UR6, c[0x0][0x618] ;  /* 0x0001860000067ab9 */ /* 0x000fe20000000800 */
[----:B------:R-:W-:Y:S02]  /*5a10*/  ISETP.NE.AND.EX P1, PT, RZ, UR9, PT, P1 ;  /* 0x00000009ff007c0c */ /* 0x000fe4000bf25310 */
[----:B------:R-:W-:Y:S02]  /*5a20*/  IMAD.IADD R5, R5, 0x1, R7 ;  /* 0x0000000105057824 */ /* 0x000fe400078e0207 */
[----:B-1----:R-:W-:-:S03]  /*5a30*/  IMAD.MOV R18, RZ, RZ, -R18 ;  /* 0x000000ffff127224 */ /* 0x002fc600078e0a12 */
[----:B------:R-:W-:Y:S01]  /*5a40*/  SHF.R.U64 R15, R4, UR6, R5 ;  /* 0x00000006040f7c19 */ /* 0x000fe20008001205 */
[----:B0-----:R-:W-:Y:S01]  /*5a50*/  IMAD R13, R6, R18, R13 ;  /* 0x00000012060d7224 */ /* 0x001fe200078e020d */
[----:B------:R-:W-:Y:S01]  /*5a60*/  SHF.R.U32.HI R4, RZ, UR6, R5 ;  /* 0x00000006ff047c19 */ /* 0x000fe20008011605 */
[----:B------:R-:W-:Y:S01]  /*5a70*/  ULDC UR6, c[0x0][0x608] ;  /* 0x0001820000067ab9 */ /* 0x000fe20000000800 */
[----:B---3--:R-:W-:Y:S02]  /*5a80*/  IMAD.MOV R6, RZ, RZ, -R20 ;  /* 0x000000ffff067224 */ /* 0x008fe400078e0a14 */
[--C-:B------:R-:W-:Y:S02]  /*5a90*/  SHF.R.U64 R18, R15, UR6, R4.reuse ;  /* 0x000000060f127c19 */ /* 0x100fe40008001204 */
[----:B------:R-:W-:Y:S01]  /*5aa0*/  SHF.R.U32.HI R5, RZ, UR6, R4 ;  /* 0x00000006ff057c19 */ /* 0x000fe20008011604 */
[----:B------:R-:W-:Y:S01]  /*5ab0*/  ULDC UR6, c[0x0][0x658] ;  /* 0x0001960000067ab9 */ /* 0x000fe20000000800 */
[----:B--2---:R-:W-:-:S02]  /*5ac0*/  @P4 IMAD R13, R21, R6, R14 ;  /* 0x00000006150d4224 */ /* 0x004fc400078e020e */
[--C-:B------:R-:W-:Y:S02]  /*5ad0*/  SHF.R.U64 R14, R18, UR6, R5.reuse ;  /* 0x00000006120e7c19 */ /* 0x100fe40008001205 */
[----:B------:R-:W-:-:S03]  /*5ae0*/  SHF.R.U32.HI R21, RZ, UR6, R5 ;  /* 0x00000006ff157c19 */ /* 0x000fc60008011605 */
[----:B------:R-:W-:Y:S02]  /*5af0*/  IMAD.MOV.U32 R6, RZ, RZ, R14 ;  /* 0x000000ffff067224 */ /* 0x000fe400078e000e */
[----:B------:R-:W-:Y:S01]  /*5b00*/  IMAD.MOV.U32 R5, RZ, RZ, R21 ;  /* 0x000000ffff057224 */ /* 0x000fe200078e0015 */
[----:B------:R-:W-:Y:S06]  /*5b10*/  @!P1 BRA `(.L_x_114) ;  /* 0x00000000002c9947 */ /* 0x000fec0003800000 */
        /* <DEDUP_REMOVED lines=9> */
[----:B------:R-:W-:-:S04]  /*5bb0*/  IMAD.WIDE.U32.X R4, R21, UR9, R4, P3 ;  /* 0x0000000915047c25 */ /* 0x000fc800098e0404 */
[----:B------:R-:W-:-:S07]  /*5bc0*/  IMAD.MOV.U32 R6, RZ, RZ, R4 ;  /* 0x000000ffff067224 */ /* 0x000fce00078e0004 */
.L_x_114:
[----:B------:R-:W-:Y:S01]  /*5bd0*/  ULDC UR6, c[0x0][0x648] ;  /* 0x0001920000067ab9 */ /* 0x000fe20000000800 */
[----:B------:R-:W-:Y:S01]  /*5be0*/  LOP3.LUT R4, R18, UR13, RZ, 0xc0, !PT ;  /* 0x0000000d12047c12 */ /* 0x000fe2000f8ec0ff */
[----:B------:R-:W-:Y:S01]  /*5bf0*/  ULDC UR7, c[0x0][0x610] ;  /* 0x0001840000077ab9 */ /* 0x000fe20000000800 */
[----:B------:R-:W-:Y:S01]  /*5c00*/  SHF.R.U64 R5, R6, UR6, R5 ;  /* 0x0000000606057c19 */ /* 0x000fe20008001205 */
[----:B------:R-:W-:Y:S01]  /*5c10*/  ULDC UR6, c[0x0][0x638] ;  /* 0x00018e0000067ab9 */ /* 0x000fe20000000800 */
[----:B------:R-:W-:-:S03]  /*5c20*/  LOP3.LUT R15, R15, UR4, RZ, 0xc0, !PT ;  /* 0x000000040f0f7c12 */ /* 0x000fc6000f8ec0ff */
[----:B------:R-:W-:Y:S02]  /*5c30*/  IMAD.MOV R7, RZ, RZ, -R5 ;  /* 0x000000ffff077224 */ /* 0x000fe400078e0a05 */
[----:B------:R-:W-:Y:S02]  /*5c40*/  IMAD R4, R5, UR5, R4 ;  /* 0x0000000505047c24 */ /* 0x000fe4000f8e0204 */
[----:B------:R-:W-:Y:S01]  /*5c50*/  IMAD R14, R7, UR6, R14 ;  /* 0x00000006070e7c24 */ /* 0x000fe2000f8e020e */
[----:B------:R-:W-:Y:S01]  /*5c60*/  ULDC UR6, c[0x0][0x600] ;  /* 0x0001800000067ab9 */ /* 0x000fe20000000800 */
[----:B------:R-:W-:Y:S02]  /*5c70*/  IMAD R13, R4, UR7, R13 ;  /* 0x00000007040d7c24 */ /* 0x000fe4000f8e020d */
[----:B------:R-:W-:Y:S02]  /*5c80*/  IMAD R14, R14, UR6, R15 ;  /* 0x000000060e0e7c24 */ /* 0x000fe4000f8e020f */
[----:B------:R-:W-:-:S03]  /*5c90*/  IMAD.MOV.U32 R4, RZ, RZ, 0x1 ;  /* 0x00000001ff047424 */ /* 0x000fc600078e00ff */
[----:B------:R-:W-:Y:S02]  /*5ca0*/  SEL R18, R14, R13, !P4 ;  /* 0x0000000d0e127207 */ /* 0x000fe40006000000 */
[----:B------:R-:W-:-:S07]  /*5cb0*/  SEL R22, R13, R14, !P4 ;  /* 0x0000000e0d167207 */ /* 0x000fce0006000000 */
.L_x_112:
[----:B------:R-:W-:Y:S05]  /*5cc0*/  BSYNC B1 ;  /* 0x0000000000017941 */ /* 0x000fea0003800000 */
.L_x_111:
[----:B------:R-:W-:-:S13]  /*5cd0*/  LOP3.LUT P1, RZ, R4, 0xff, RZ, 0xc0, !PT ;  /* 0x000000ff04ff7812 */ /* 0x000fda000782c0ff */
[----:B------:R-:W-:Y:S05]  /*5ce0*/  @P1 BRA `(.L_x_115) ;  /* 0xfffffff400041947 */ /* 0x000fea000383ffff */
[----:B------:R-:W-:Y:S05]  /*5cf0*/  BSYNC B0 ;  /* 0x0000000000007941 */ /* 0x000fea0003800000 */
.L_x_103:
[----:B------:R-:W-:-:S03]  /*5d00*/  UMOV UR6, 0xffffffff ;  /* 0xffffffff00067882 */ /* 0x000fc60000000000 */
[----:B------:R-:W-:Y:S05]  /*5d10*/  BRA.DIV UR6, `(.L_x_116) ;  /* 0x0000000606247947 */ /* 0x000fea000b800000 */
[----:B------:R-:W-:-:S13]  /*5d20*/  ELECT P6, URZ, PT ;  /* 0x00000000003f782f */ /* 0x000fda00038c0000 */
.L_x_131:
[----:B------:R-:W-:Y:S04]  /*5d30*/  BSSY B0, `(.L_x_117) ;  /* 0x0000022000007945 */ /* 0x000fe80003800000 */
[----:B------:R-:W-:Y:S05]  /*5d40*/  @!P6 BRA `(.L_x_118) ;  /* 0x000000000080e947 */ /* 0x000fea0003800000 */
[----:B------:R-:W-:-:S04]  /*5d50*/  LOP3.LUT R23, R23, 0x2, RZ, 0xfc, !PT ;  /* 0x0000000217177812 */ /* 0x000fc800078efcff */
[----:B------:R-:W-:-:S13]  /*5d60*/  ISETP.NE.AND P0, PT, R23, 0x3, PT ;  /* 0x000000031700780c */ /* 0x000fda0003f05270 */
[----:B------:R-:W-:Y:S05]  /*5d70*/  @!P0 BRA `(.L_x_119) ;  /* 0x0000000000048947 */ /* 0x000fea0003800000 */
[----:B------:R-:W-:Y:S01]  /*5d80*/  BPT.TRAP 0x1 ;  /* 0x000000040000795c */ /* 0x000fe20000300000 */
.L_x_119:
[----:B------:R-:W0:Y:S01]  /*5d90*/  S2R R5, SR_CgaCtaId ;  /* 0x0000000000057919 */ /* 0x000e220000008800 */
[----:B------:R-:W-:Y:S02]  /*5da0*/  MOV R0, 0x400 ;  /* 0x0000040000007802 */ /* 0x000fe40000000f00 */
[----:B------:R-:W-:Y:S02]  /*5db0*/  SHF.L.U32 R2, R3, 0x1f, RZ ;  /* 0x0000001f03027819 */ /* 0x000fe400000006ff */
[----:B0-----:R-:W-:-:S05]  /*5dc0*/  LEA R5, R5, R0, 0x18 ;  /* 0x0000000005057211 */ /* 0x001fca00078ec0ff */
[----:B------:R-:W-:-:S04]  /*5dd0*/  VIADD R5, R5, 0x18 ;  /* 0x0000001805057836 */ /* 0x000fc80000000000 */
[C---:B------:R-:W-:Y:S02]  /*5de0*/  IMAD R7, R8.reuse, 0x8, R5 ;  /* 0x0000000808077824 */ /* 0x040fe400078e0205 */
[----:B------:R-:W-:Y:S02]  /*5df0*/  VIADD R8, R8, 0x1 ;  /* 0x0000000108087836 */ /* 0x000fe40000000000 */
[----:B------:R-:W0:Y:S03]  /*5e00*/  SYNCS.PHASECHK.TRANS64.TRYWAIT P0, [R7+URZ], R2 ;  /* 0x00000002070075a7 */ /* 0x000e26000800017f */
[----:B------:R-:W-:-:S04]  /*5e10*/  ISETP.NE.AND P1, PT, R8, 0x3, PT ;  /* 0x000000030800780c */ /* 0x000fc80003f25270 */
[----:B------:R-:W-:Y:S02]  /*5e20*/  SEL R0, RZ, 0x1, P1 ;  /* 0x00000001ff007807 */ /* 0x000fe40000800000 */
[----:B------:R-:W-:Y:S02]  /*5e30*/  SEL R8, R8, RZ, P1 ;  /* 0x000000ff08087207 */ /* 0x000fe40000800000 */
[----:B------:R-:W-:-:S03]  /*5e40*/  LOP3.LUT R9, R3, R0, RZ, 0x3c, !PT ;  /* 0x0000000003097212 */ /* 0x000fc600078e3cff */
[----:B------:R-:W-:Y:S01]  /*5e50*/  IMAD R4, R8, 0x8, R5 ;  /* 0x0000000808047824 */ /* 0x000fe200078e0205 */
[----:B------:R-:W-:Y:S01]  /*5e60*/  SHF.L.U32 R3, R9, 0x1f, RZ ;  /* 0x0000001f09037819 */ /* 0x000fe200000006ff */
[----:B0-----:R-:W-:Y:S06]  /*5e70*/  @!P0 BRA `(.L_x_120) ;  /* 0x0000000000ec8947 */ /* 0x001fec0003800000 */
.L_x_132:
[----:B------:R-:W1:Y:S01]  /*5e80*/  SYNCS.PHASECHK.TRANS64.TRYWAIT P0, [R4+URZ], R3 ;  /* 0x00000003040075a7 */ /* 0x000e62000800017f */
[----:B------:R-:W-:-:S05]  /*5e90*/  VIADD R0, R8, 0x1 ;  /* 0x0000000108007836 */ /* 0x000fca0000000000 */
[----:B------:R-:W-:-:S04]  /*5ea0*/  ISETP.NE.AND P1, PT, R0, 0x3, PT ;  /* 0x000000030000780c */ /* 0x000fc80003f25270 */
[----:B0-----:R-:W-:Y:S02]  /*5eb0*/  SEL R2, RZ, 0x1, P1 ;  /* 0x00000001ff027807 */ /* 0x001fe40000800000 */
[----:B------:R-:W-:Y:S02]  /*5ec0*/  SEL R0, R0, RZ, P1 ;  /* 0x000000ff00007207 */ /* 0x000fe40000800000 */
[----:B------:R-:W-:Y:S01]  /*5ed0*/  LOP3.LUT R2, R9, R2, RZ, 0x3c, !PT ;  /* 0x0000000209027212 */ /* 0x000fe200078e3cff */
[----:B-1----:R-:W-:Y:S06]  /*5ee0*/  @!P0 BRA `(.L_x_121) ;  /* 0x0000000000e48947 */ /* 0x002fec0003800000 */
.L_x_133:
[----:B------:R-:W-:Y:S01]  /*5ef0*/  IMAD R5, R0, 0x8, R5 ;  /* 0x0000000800057824 */ /* 0x000fe200078e0205 */
[----:B------:R-:W-:-:S07]  /*5f00*/  SHF.L.U32 R0, R2, 0x1f, RZ ;  /* 0x0000001f02007819 */ /* 0x000fce00000006ff */
.L_x_122:
[----:B-1----:R1:W2:Y:S02]  /*5f10*/  SYNCS.PHASECHK.TRANS64.TRYWAIT P0, [R5+URZ], R0 ;  /* 0x00000000050075a7 */ /* 0x0022a4000800017f */
[----:B--2---:R-:W-:Y:S05]  /*5f20*/  @!P0 NANOSLEEP.SYNCS 0x989680 ;  /* 0x009896800000895d */ /* 0x004fea0003900000 */
[----:B------:R-:W2:Y:S02]  /*5f30*/  @!P0 SYNCS.PHASECHK.TRANS64 P0, [R5+URZ], R0 ;  /* 0x00000000050085a7 */ /* 0x000ea4000800007f */
[----:B--2---:R-:W-:Y:S05]  /*5f40*/  @!P0 BRA `(.L_x_122) ;  /* 0xfffffffc00f08947 */ /* 0x004fea000383ffff */
.L_x_118:
[----:B------:R-:W-:Y:S05]  /*5f50*/  BSYNC B0 ;  /* 0x0000000000007941 */ /* 0x000fea0003800000 */
.L_x_117:
[----:B------:R-:W-:Y:S05]  /*5f60*/  EXIT ;  /* 0x000000000000794d */ /* 0x000fea0003800000 */
.L_x_19:
[----:B0-----:R-:W-:-:S04]  /*5f70*/  IMAD.U32 R3, RZ, RZ, UR43 ;  /* 0x0000002bff037e24 */ /* 0x001fc8000f8e00ff */
[----:B------:R0:W1:Y:S03]  /*5f80*/  SYNCS.PHASECHK.TRANS64.TRYWAIT P0, [R3+URZ+-0x8], R0 ;  /* 0xfffff800030075a7 */ /* 0x000066000800017f */
[----:B-1----:R-:W-:Y:S05]  /*5f90*/  @!P0 NANOSLEEP.SYNCS 0x989680 ;  /* 0x009896800000895d */ /* 0x002fea0003900000 */
[----:B------:R-:W1:Y:S02]  /*5fa0*/  @!P0 SYNCS.PHASECHK.TRANS64 P0, [R3+URZ+-0x8], R0 ;  /* 0xfffff800030085a7 */ /* 0x000e64000800007f */
[----:B-1----:R-:W-:Y:S05]  /*5fb0*/  @!P0 BRA `(.L_x_19) ;  /* 0xfffffffc00ec8947 */ /* 0x002fea000383ffff */
[----:B------:R-:W-:Y:S05]  /*5fc0*/  BRA `(.L_x_123) ;  /* 0xffffffb800107947 */ /* 0x000fea000383ffff */
.L_x_24:
[----:B-1----:R1:W2:Y:S02]  /*5fd0*/  SYNCS.PHASECHK.TRANS64.TRYWAIT P1, [R3+URZ], R0 ;  /* 0x00000000030075a7 */ /* 0x0022a4000802017f */
[----:B--2---:R-:W-:Y:S05]  /*5fe0*/  @!P1 NANOSLEEP.SYNCS 0x989680 ;  /* 0x009896800000995d */ /* 0x004fea0003900000 */
[----:B------:R-:W2:Y:S02]  /*5ff0*/  @!P1 SYNCS.PHASECHK.TRANS64 P1, [R3+URZ], R0 ;  /* 0x00000000030095a7 */ /* 0x000ea4000802007f */
[----:B--2---:R-:W-:Y:S05]  /*6000*/  @!P1 BRA `(.L_x_24) ;  /* 0xfffffffc00f09947 */ /* 0x004fea000383ffff */
[----:B------:R-:W-:Y:S05]  /*6010*/  BRA `(.L_x_23) ;  /* 0xffffffb8007c7947 */ /* 0x000fea000383ffff */
.L_x_29:
[----:B-1----:R-:W-:-:S04]  /*6020*/  IMAD.U32 R5, RZ, RZ, UR4 ;  /* 0x00000004ff057e24 */ /* 0x002fc8000f8e00ff */
[----:B------:R1:W2:Y:S03]  /*6030*/  SYNCS.PHASECHK.TRANS64.TRYWAIT P1, [R5+URZ], R4 ;  /* 0x00000004050075a7 */ /* 0x0002a6000802017f */
[----:B--2---:R-:W-:Y:S05]  /*6040*/  @!P1 NANOSLEEP.SYNCS 0x989680 ;  /* 0x009896800000995d */ /* 0x004fea0003900000 */
[----:B------:R-:W2:Y:S02]  /*6050*/  @!P1 SYNCS.PHASECHK.TRANS64 P1, [R5+URZ], R4 ;  /* 0x00000004050095a7 */ /* 0x000ea4000802007f */
[----:B--2---:R-:W-:Y:S05]  /*6060*/  @!P1 BRA `(.L_x_29) ;  /* 0xfffffffc00ec9947 */ /* 0x004fea000383ffff */
[----:B------:R-:W-:Y:S05]  /*6070*/  BRA `(.L_x_28) ;  /* 0xffffffbc00a47947 */ /* 0x000fea000383ffff */
.L_x_35:
[----:B0-----:R-:W-:-:S04]  /*6080*/  IMAD.U32 R3, RZ, RZ, UR43 ;  /* 0x0000002bff037e24 */ /* 0x001fc8000f8e00ff */
[----:B------:R0:W1:Y:S03]  /*6090*/  SYNCS.PHASECHK.TRANS64.TRYWAIT P0, [R3+URZ+0x8], R0 ;  /* 0x00000800030075a7 */ /* 0x000066000800017f */
[----:B-1----:R-:W-:Y:S05]  /*60a0*/  @!P0 NANOSLEEP.SYNCS 0x989680 ;  /* 0x009896800000895d */ /* 0x002fea0003900000 */
[----:B------:R-:W1:Y:S02]  /*60b0*/  @!P0 SYNCS.PHASECHK.TRANS64 P0, [R3+URZ+0x8], R0 ;  /* 0x00000800030085a7 */ /* 0x000e64000800007f */
[----:B-1----:R-:W-:Y:S05]  /*60c0*/  @!P0 BRA `(.L_x_35) ;  /* 0xfffffffc00ec8947 */ /* 0x002fea000383ffff */
[----:B------:R-:W-:Y:S05]  /*60d0*/  BRA `(.L_x_124) ;  /* 0xffffffc400547947 */ /* 0x000fea000383ffff */
.L_x_104:
[----:B------:R-:W-:Y:S01]  /*60e0*/  BSSY B1, `(.L_x_125) ;  /* 0x0000006000017945 */ /* 0x000fe20003800000 */
[----:B------:R-:W-:-:S07]  /*60f0*/  IMAD.MOV.U32 R15, RZ, RZ, -0x1 ;  /* 0xffffffffff0f7424 */ /* 0x000fce00078e00ff */
[----:B-----5:R-:W-:Y:S05]  /*6100*/  WARPSYNC.COLLECTIVE R15, `(.L_x_126) ;  /* 0x000000000f0c7348 */ /* 0x020fea0003c00000 */
[----:B------:R-:W-:Y:S02]  /*6110*/  ELECT P6, UR62, PT ;  /* 0x00000000003e782f */ /* 0x000fe400038c0000 */
[----:B------:R-:W-:Y:S01]  /*6120*/  MOV R14, UR62 ;  /* 0x0000003e000e7c02 */ /* 0x000fe20008000f00 */
[----:B-----5:R-:W-:Y:S10]  /*6130*/  ENDCOLLECTIVE ;  /* 0x000000000000791b */ /* 0x020ff40003800000 */
.L_x_126:
[----:B------:R-:W-:Y:S05]  /*6140*/  BSYNC B1 ;  /* 0x0000000000017941 */ /* 0x000fea0003800000 */
.L_x_125:
[----:B------:R-:W-:Y:S05]  /*6150*/  BRA `(.L_x_127) ;  /* 0xffffffec00f47947 */ /* 0x000fea000383ffff */
.L_x_107:
[----:B-1----:R1:W2:Y:S02]  /*6160*/  SYNCS.PHASECHK.TRANS64.TRYWAIT P1, [R13+URZ+0x18], R6 ;  /* 0x000018060d0075a7 */ /* 0x0022a4000802017f */
[----:B--2---:R-:W-:Y:S05]  /*6170*/  @!P1 NANOSLEEP.SYNCS 0x989680 ;  /* 0x009896800000995d */ /* 0x004fea0003900000 */
[----:B------:R-:W2:Y:S02]  /*6180*/  @!P1 SYNCS.PHASECHK.TRANS64 P1, [R13+URZ+0x18], R6 ;  /* 0x000018060d0095a7 */ /* 0x000ea4000802007f */
[----:B--2---:R-:W-:Y:S05]  /*6190*/  @!P1 BRA `(.L_x_107) ;  /* 0xfffffffc00f09947 */ /* 0x004fea000383ffff */
[----:B------:R-:W-:Y:S05]  /*61a0*/  BRA `(.L_x_128) ;  /* 0xfffffff000287947 */ /* 0x000fea000383ffff */
.L_x_116:
[----:B------:R-:W-:Y:S01]  /*61b0*/  BSSY B0, `(.L_x_129) ;  /* 0x0000006000007945 */ /* 0x000fe20003800000 */
[----:B------:R-:W-:-:S07]  /*61c0*/  IMAD.MOV.U32 R15, RZ, RZ, -0x1 ;  /* 0xffffffffff0f7424 */ /* 0x000fce00078e00ff */
[----:B-----5:R-:W-:Y:S05]  /*61d0*/  WARPSYNC.COLLECTIVE R15, `(.L_x_130) ;  /* 0x000000000f0c7348 */ /* 0x020fea0003c00000 */
[----:B------:R-:W-:Y:S02]  /*61e0*/  ELECT P6, UR62, PT ;  /* 0x00000000003e782f */ /* 0x000fe400038c0000 */
[----:B------:R-:W-:Y:S01]  /*61f0*/  MOV R14, UR62 ;  /* 0x0000003e000e7c02 */ /* 0x000fe20008000f00 */
[----:B-----5:R-:W-:Y:S10]  /*6200*/  ENDCOLLECTIVE ;  /* 0x000000000000791b */ /* 0x020ff40003800000 */
.L_x_130:
[----:B------:R-:W-:Y:S05]  /*6210*/  BSYNC B0 ;  /* 0x0000000000007941 */ /* 0x000fea0003800000 */
.L_x_129:
[----:B------:R-:W-:Y:S05]  /*6220*/  BRA `(.L_x_131) ;  /* 0xfffffff800c07947 */ /* 0x000fea000383ffff */
.L_x_120:
[----:B0-----:R0:W1:Y:S02]  /*6230*/  SYNCS.PHASECHK.TRANS64.TRYWAIT P0, [R7+URZ], R2 ;  /* 0x00000002070075a7 */ /* 0x001064000800017f */
[----:B-1----:R-:W-:Y:S05]  /*6240*/  @!P0 NANOSLEEP.SYNCS 0x989680 ;  /* 0x009896800000895d */ /* 0x002fea0003900000 */
[----:B------:R-:W1:Y:S02]  /*6250*/  @!P0 SYNCS.PHASECHK.TRANS64 P0, [R7+URZ], R2 ;  /* 0x00000002070085a7 */ /* 0x000e64000800007f */
[----:B-1----:R-:W-:Y:S05]  /*6260*/  @!P0 BRA `(.L_x_120) ;  /* 0xfffffffc00f08947 */ /* 0x002fea000383ffff */
[----:B------:R-:W-:Y:S05]  /*6270*/  BRA `(.L_x_132) ;  /* 0xfffffffc00007947 */ /* 0x000fea000383ffff */
.L_x_121:
[----:B0-----:R0:W1:Y:S02]  /*6280*/  SYNCS.PHASECHK.TRANS64.TRYWAIT P0, [R4+URZ], R3 ;  /* 0x00000003040075a7 */ /* 0x001064000800017f */
[----:B-1----:R-:W-:Y:S05]  /*6290*/  @!P0 NANOSLEEP.SYNCS 0x989680 ;  /* 0x009896800000895d */ /* 0x002fea0003900000 */
[----:B------:R-:W1:Y:S02]  /*62a0*/  @!P0 SYNCS.PHASECHK.TRANS64 P0, [R4+URZ], R3 ;  /* 0x00000003040085a7 */ /* 0x000e64000800007f */
[----:B-1----:R-:W-:Y:S05]  /*62b0*/  @!P0 BRA `(.L_x_121) ;  /* 0xfffffffc00f08947 */ /* 0x002fea000383ffff */
[----:B------:R-:W-:Y:S05]  /*62c0*/  BRA `(.L_x_133) ;  /* 0xfffffffc00087947 */ /* 0x000fea000383ffff */
.L_x_134:
[----:B------:R-:W-:-:S00]  /*62d0*/  BRA `(.L_x_134) ;  /* 0xfffffffc00fc7947 */ /* 0x000fc0000383ffff */
[----:B------:R-:W-:-:S00]  /*62e0*/  NOP ;  /* 0x0000000000007918 */ /* 0x000fc00000000000 */
        /* <DEDUP_REMOVED lines=9> */
.L_x_135:


//--------------------- .nv.global.init           --------------------------
	.section	.nv.global.init,"aw",@progbits
.nv.global.init:
	.type		$str$22,@object
	.size		$str$22,($str$23 - $str$22)
$str$22:
        /*0000*/ 	.byte	0x6b, 0x5f, 0x74, 0x69, 0x6c, 0x65, 0x5f, 0x63, 0x6f, 0x75, 0x6e, 0x74, 0x20, 0x3e, 0x3d, 0x20
        /*0010*/ 	.byte	0x31, 0x00
	.type		$str$23,@object
	.size		$str$23,(__unnamed_1 - $str$23)
$str$23:
        /*0012*/ 	.byte	0x2f, 0x74, 0x6d, 0x70, 0x2f, 0x63, 0x75, 0x74, 0x6c, 0x61, 0x73, 0x73, 0x5f, 0x73, 0x77, 0x65
        /*0022*/ 	.byte	0x65, 0x70, 0x5f, 0x73, 0x72, 0x63, 0x2f, 0x69, 0x6e, 0x63, 0x6c, 0x75, 0x64, 0x65, 0x2f, 0x63
        /*0032*/ 	.byte	0x75, 0x74, 0x6c, 0x61, 0x73, 0x73, 0x2f, 0x67, 0x65, 0x6d, 0x6d, 0x2f, 0x63, 0x6f, 0x6c, 0x6c
        /*0042*/ 	.byte	0x65, 0x63, 0x74, 0x69, 0x76, 0x65, 0x2f, 0x73, 0x6d, 0x39, 0x30, 0x5f, 0x6d, 0x6d, 0x61, 0x5f
        /*0052*/ 	.byte	0x74, 0x6d, 0x61, 0x5f, 0x67, 0x6d, 0x6d, 0x61, 0x5f, 0x73, 0x73, 0x5f, 0x77, 0x61, 0x72, 0x70
        /*0062*/ 	.byte	0x73, 0x70, 0x65, 0x63, 0x69, 0x61, 0x6c, 0x69, 0x7a, 0x65, 0x64, 0x2e, 0x68, 0x70, 0x70, 0x00
	.type		__unnamed_1,@object
	.size		__unnamed_1,(.L_0 - __unnamed_1)
__unnamed_1:
        /*0072*/ 	.byte	0x76, 0x6f, 0x69, 0x64, 0x20, 0x63, 0x75, 0x74, 0x6c, 0x61, 0x73, 0x73, 0x3a, 0x3a, 0x67, 0x65
        /* <DEDUP_REMOVED lines=177> */
        /*0b92*/ 	.byte	0x5d, 0x00
.L_0:


//--------------------- .nv.shared._ZN7cutlass13device_kernelINS_4gemm6kernel13GemmUniversalIN4cute5tupleIJiiiiEEENS1_10collective13CollectiveMmaINS1_34MainloopSm90TmaGmmaWarpSpecializedILi3ENS5_IJNS4_1CILi2EEENSA_ILi1EEESC_EEENS1_32KernelTmaWarpSpecializedPingpongEEENS5_IJNSA_ILi64EEESG_SG_EEENS_10tfloat32_tENS5_IJlSC_lEEESI_SJ_NS4_8TiledMMAINS4_8MMA_AtomIJNS4_4SM904GMMA29MMA_64x64x8_F32TF32TF32_SS_TNILNSN_7ScaleInE1ELSP_1EEEEEENS4_6LayoutINS5_IJSC_SC_SC_EEENS5_IJNSA_ILi0EEESU_SU_EEEEENS5_IJNS4_10UnderscoreESX_SX_EEEEENS4_13SM90_TMA_LOADENS4_14ComposedLayoutINS4_7SwizzleILi3ELi4ELi3EEENS4_18smem_ptr_flag_bitsILi32EEENSS_INS5_IJNSA_ILi8EEENSA_ILi32EEEEEENS5_IJS17_SC_EEEEEEEvNS4_8identityENS4_23SM90_TMA_LOAD_MULTICASTES1B_vS1C_EENS_8epilogue10collective6detail29Sm90TmaWarpSpecializedAdapterINS1G_15DefaultEpilogueISI_SJ_SJ_NS1F_6thread17LinearCombinationISI_Li1EffLNS1K_9ScaleType4KindE0ELNS_15FloatRoundStyleE2ESI_EENS1_15EpilogueDefaultEEEEEvvEEEEvNT_6ParamsE --------------------------
	.section	.nv.shared._ZN7cutlass13device_kernelINS_4gemm6kernel13GemmUniversalIN4cute5tupleIJiiiiEEENS1_10collective13CollectiveMmaINS1_34MainloopSm90TmaGmmaWarpSpecializedILi3ENS5_IJNS4_1CILi2EEENSA_ILi1EEESC_EEENS1_32KernelTmaWarpSpecializedPingpongEEENS5_IJNSA_ILi64EEESG_SG_EEENS_10tfloat32_tENS5_IJlSC_lEEESI_SJ_NS4_8TiledMMAINS4_8MMA_AtomIJNS4_4SM904GMMA29MMA_64x64x8_F32TF32TF32_SS_TNILNSN_7ScaleInE1ELSP_1EEEEEENS4_6LayoutINS5_IJSC_SC_SC_EEENS5_IJNSA_ILi0EEESU_SU_EEEEENS5_IJNS4_10UnderscoreESX_SX_EEEEENS4_13SM90_TMA_LOADENS4_14ComposedLayoutINS4_7SwizzleILi3ELi4ELi3EEENS4_18smem_ptr_flag_bitsILi32EEENSS_INS5_IJNSA_ILi8EEENSA_ILi32EEEEEENS5_IJS17_SC_EEEEEEEvNS4_8identityENS4_23SM90_TMA_LOAD_MULTICASTES1B_vS1C_EENS_8epilogue10collective6detail29Sm90TmaWarpSpecializedAdapterINS1G_15DefaultEpilogueISI_SJ_SJ_NS1F_6thread17LinearCombinationISI_Li1EffLNS1K_9ScaleType4KindE0ELNS_15FloatRoundStyleE2ESI_EENS1_15EpilogueDefaultEEEEEvvEEEEvNT_6ParamsE,"aw",@nobits
	.sectionflags	@""
	.align	16
	.zero		1024


//--------------------- .nv.shared.reserved.0     --------------------------
	.section	.nv.shared.reserved.0,"aw",@nobits
	.weak		__nv_reservedSMEM_offset_0_alias
	.size		__nv_reservedSMEM_offset_0_alias, 0, 0
	.other		__nv_reservedSMEM_offset_0_alias,@"STO_CUDA_RESERVED_SHARED STV_DEFAULT"
__nv_reservedSMEM_offset_0_alias:
	.zero		0


//--------------------- .nv.global                --------------------------
	.section	.nv.global,"aw",@nobits
.nv.global:
	.type		_ZN39_INTERNAL_8a7e3bc7_4_k_cu_f2a407e8_66744cute1_E,@object
	.size		_ZN39_INTERNAL_8a7e3bc7_4_k_cu_f2a407e8_66744cute1_E,(_ZN39_INTERNAL_8a7e3bc7_4_k_cu_f2a407e8_66744cuda3std3__45__cpo6cbeginE - _ZN39_INTERNAL_8a7e3bc7_4_k_cu_f2a407e8_66744cute1_E)
_ZN39_INTERNAL_8a7e3bc7_4_k_cu_f2a407e8_66744cute1_E:
	.zero		1
	.type		_ZN39_INTERNAL_8a7e3bc7_4_k_cu_f2a407e8_66744cuda3std3__45__cpo6cbeginE,@object
	.size		_ZN39_INTERNAL_8a7e3bc7_4_k_cu_f2a407e8_66744cuda3std3__45__cpo6cbeginE,(_ZN39_INTERNAL_8a7e3bc7_4_k_cu_f2a407e8_66744cuda3std3__48in_placeE - _ZN39_INTERNAL_8a7e3bc7_4_k_cu_f2a407e8_66744cuda3std3__45__cpo6cbeginE)
_ZN39_INTERNAL_8a7e3bc7_4_k_cu_f2a407e8_66744cuda3std3__45__cpo6cbeginE:
	.zero		1
	.type		_ZN39_INTERNAL_8a7e3bc7_4_k_cu_f2a407e8_66744cuda3std3__48in_placeE,@object
	.size		_ZN39_INTERNAL_8a7e3bc7_4_k_cu_f2a407e8_66744cuda3std3__48in_placeE,(_ZN39_INTERNAL_8a7e3bc7_4_k_cu_f2a407e8_66744cuda3std6ranges3__45__cpo9iter_moveE - _ZN39_INTERNAL_8a7e3bc7_4_k_cu_f2a407e8_66744cuda3std3__48in_placeE)
_ZN39_INTERNAL_8a7e3bc7_4_k_cu_f2a407e8_66744cuda3std3__48in_placeE:
	.zero		1
	.type		_ZN39_INTERNAL_8a7e3bc7_4_k_cu_f2a407e8_66744cuda3std6ranges3__45__cpo9iter_moveE,@object
	.size		_ZN39_INTERNAL_8a7e3bc7_4_k_cu_f2a407e8_66744cuda3std6ranges3__45__cpo9iter_moveE,(_ZN39_INTERNAL_8a7e3bc7_4_k_cu_f2a407e8_66744cuda3std3__45__cpo5beginE - _ZN39_INTERNAL_8a7e3bc7_4_k_cu_f2a407e8_66744cuda3std6ranges3__45__cpo9iter_moveE)
_ZN39_INTERNAL_8a7e3bc7_4_k_cu_f2a407e8_66744cuda3std6ranges3__45__cpo9iter_moveE:
	.zero		1
	.type		_ZN39_INTERNAL_8a7e3bc7_4_k_cu_f2a407e8_66744cuda3std3__45__cpo5beginE,@object
	.size		_ZN39_INTERNAL_8a7e3bc7_4_k_cu_f2a407e8_66744cuda3std3__45__cpo5beginE,(_ZN39_INTERNAL_8a7e3bc7_4_k_cu_f2a407e8_66744cuda3std3__441_GLOBAL__N__8a7e3bc7_4_k_cu_f2a407e8_66746ignoreE - _ZN39_INTERNAL_8a7e3bc7_4_k_cu_f2a407e8_66744cuda3std3__45__cpo5beginE)
_ZN39_INTERNAL_8a7e3bc7_4_k_cu_f2a407e8_66744cuda3std3__45__cpo5beginE:
	.zero		1
	.type		_ZN39_INTERNAL_8a7e3bc7_4_k_cu_f2a407e8_66744cuda3std3__441_GLOBAL__N__8a7e3bc7_4_k_cu_f2a407e8_66746ignoreE,@object
	.size		_ZN39_INTERNAL_8a7e3bc7_4_k_cu_f2a407e8_66744cuda3std3__441_GLOBAL__N__8a7e3bc7_4_k_cu_f2a407e8_66746ignoreE,(_ZN39_INTERNAL_8a7e3bc7_4_k_cu_f2a407e8_66744cute7productE - _ZN39_INTERNAL_8a7e3bc7_4_k_cu_f2a407e8_66744cuda3std3__441_GLOBAL__N__8a7e3bc7_4_k_cu_f2a407e8_66746ignoreE)
_ZN39_INTERNAL_8a7e3bc7_4_k_cu_f2a407e8_66744cuda3std3__441_GLOBAL__N__8a7e3bc7_4_k_cu_f2a407e8_66746ignoreE:
	.zero		1
	.type		_ZN39_INTERNAL_8a7e3bc7_4_k_cu_f2a407e8_66744cute7productE,@object
	.size		_ZN39_INTERNAL_8a7e3bc7_4_k_cu_f2a407e8_66744cute7productE,(_ZN39_INTERNAL_8a7e3bc7_4_k_cu_f2a407e8_66744cuda3std3__45__cpo3endE - _ZN39_INTERNAL_8a7e3bc7_4_k_cu_f2a407e8_66744cute7productE)
_ZN39_INTERNAL_8a7e3bc7_4_k_cu_f2a407e8_66744cute7productE:
	.zero		1
	.type		_ZN39_INTERNAL_8a7e3bc7_4_k_cu_f2a407e8_66744cuda3std3__45__cpo3endE,@object
	.size		_ZN39_INTERNAL_8a7e3bc7_4_k_cu_f2a407e8_66744cuda3std3__45__cpo3endE,(_ZN39_INTERNAL_8a7e3bc7_4_k_cu_f2a407e8_66744cuda3std3__419piecewise_constructE - _ZN39_INTERNAL_8a7e3bc7_4_k_cu_f2a407e8_66744cuda3std3__45__cpo3endE)
_ZN39_INTERNAL_8a7e3bc7_4_k_cu_f2a407e8_66744cuda3std3__45__cpo3endE:
	.zero		1
	.type		_ZN39_INTERNAL_8a7e3bc7_4_k_cu_f2a407e8_66744cuda3std3__419piecewise_constructE,@object
	.size		_ZN39_INTERNAL_8a7e3bc7_4_k_cu_f2a407e8_66744cuda3std3__419piecewise_constructE,(_ZN39_INTERNAL_8a7e3bc7_4_k_cu_f2a407e8_66744cuda3std3__45__cpo4cendE - _ZN39_INTERNAL_8a7e3bc7_4_k_cu_f2a407e8_66744cuda3std3__419piecewise_constructE)
_ZN39_INTERNAL_8a7e3bc7_4_k_cu_f2a407e8_66744cuda3std3__419piecewise_constructE:
	.zero		1
	.type		_ZN39_INTERNAL_8a7e3bc7_4_k_cu_f2a407e8_66744cuda3std3__45__cpo4cendE,@object
	.size		_ZN39_INTERNAL_8a7e3bc7_4_k_cu_f2a407e8_66744cuda3std3__45__cpo4cendE,(_ZN39_INTERNAL_8a7e3bc7_4_k_cu_f2a407e8_66744cuda3std6ranges3__45__cpo4swapE - _ZN39_INTERNAL_8a7e3bc7_4_k_cu_f2a407e8_66744cuda3std3__45__cpo4cendE)
_ZN39_INTERNAL_8a7e3bc7_4_k_cu_f2a407e8_66744cuda3std3__45__cpo4cendE:
	.zero		1
	.type		_ZN39_INTERNAL_8a7e3bc7_4_k_cu_f2a407e8_66744cuda3std6ranges3__45__cpo4swapE,@object
	.size		_ZN39_INTERNAL_8a7e3bc7_4_k_cu_f2a407e8_66744cuda3std6ranges3__45__cpo4swapE,(.L_8 - _ZN39_INTERNAL_8a7e3bc7_4_k_cu_f2a407e8_66744cuda3std6ranges3__45__cpo4swapE)
_ZN39_INTERNAL_8a7e3bc7_4_k_cu_f2a407e8_66744cuda3std6ranges3__45__cpo4swapE:
	.zero		1
.L_8:


//--------------------- .nv.constant0._ZN7cutlass13device_kernelINS_4gemm6kernel13GemmUniversalIN4cute5tupleIJiiiiEEENS1_10collective13CollectiveMmaINS1_34MainloopSm90TmaGmmaWarpSpecializedILi3ENS5_IJNS4_1CILi2EEENSA_ILi1EEESC_EEENS1_32KernelTmaWarpSpecializedPingpongEEENS5_IJNSA_ILi64EEESG_SG_EEENS_10tfloat32_tENS5_IJlSC_lEEESI_SJ_NS4_8TiledMMAINS4_8MMA_AtomIJNS4_4SM904GMMA29MMA_64x64x8_F32TF32TF32_SS_TNILNSN_7ScaleInE1ELSP_1EEEEEENS4_6LayoutINS5_IJSC_SC_SC_EEENS5_IJNSA_ILi0EEESU_SU_EEEEENS5_IJNS4_10UnderscoreESX_SX_EEEEENS4_13SM90_TMA_LOADENS4_14ComposedLayoutINS4_7SwizzleILi3ELi4ELi3EEENS4_18smem_ptr_flag_bitsILi32EEENSS_INS5_IJNSA_ILi8EEENSA_ILi32EEEEEENS5_IJS17_SC_EEEEEEEvNS4_8identityENS4_23SM90_TMA_LOAD_MULTICASTES1B_vS1C_EENS_8epilogue10collective6detail29Sm90TmaWarpSpecializedAdapterINS1G_15DefaultEpilogueISI_SJ_SJ_NS1F_6thread17LinearCombinationISI_Li1EffLNS1K_9ScaleType4KindE0ELNS_15FloatRoundStyleE2ESI_EENS1_15EpilogueDefaultEEEEEvvEEEEvNT_6ParamsE --------------------------
	.section	.nv.constant0._ZN7cutlass13device_kernelINS_4gemm6kernel13GemmUniversalIN4cute5tupleIJiiiiEEENS1_10collective13CollectiveMmaINS1_34MainloopSm90TmaGmmaWarpSpecializedILi3ENS5_IJNS4_1CILi2EEENSA_ILi1EEESC_EEENS1_32KernelTmaWarpSpecializedPingpongEEENS5_IJNSA_ILi64EEESG_SG_EEENS_10tfloat32_tENS5_IJlSC_lEEESI_SJ_NS4_8TiledMMAINS4_8MMA_AtomIJNS4_4SM904GMMA29MMA_64x64x8_F32TF32TF32_SS_TNILNSN_7ScaleInE1ELSP_1EEEEEENS4_6LayoutINS5_IJSC_SC_SC_EEENS5_IJNSA_ILi0EEESU_SU_EEEEENS5_IJNS4_10UnderscoreESX_SX_EEEEENS4_13SM90_TMA_LOADENS4_14ComposedLayoutINS4_7SwizzleILi3ELi4ELi3EEENS4_18smem_ptr_flag_bitsILi32EEENSS_INS5_IJNSA_ILi8EEENSA_ILi32EEEEEENS5_IJS17_SC_EEEEEEEvNS4_8identityENS4_23SM90_TMA_LOAD_MULTICASTES1B_vS1C_EENS_8epilogue10collective6detail29Sm90TmaWarpSpecializedAdapterINS1G_15DefaultEpilogueISI_SJ_SJ_NS1F_6thread17LinearCombinationISI_Li1EffLNS1K_9ScaleType4KindE0ELNS_15FloatRoundStyleE2ESI_EENS1_15EpilogueDefaultEEEEEvvEEEEvNT_6ParamsE,"a",@progbits
	.sectionflags	@""
	.align	4
.nv.constant0._ZN7cutlass13device_kernelINS_4gemm6kernel13GemmUniversalIN4cute5tupleIJiiiiEEENS1_10collective13CollectiveMmaINS1_34MainloopSm90TmaGmmaWarpSpecializedILi3ENS5_IJNS4_1CILi2EEENSA_ILi1EEESC_EEENS1_32KernelTmaWarpSpecializedPingpongEEENS5_IJNSA_ILi64EEESG_SG_EEENS_10tfloat32_tENS5_IJlSC_lEEESI_SJ_NS4_8TiledMMAINS4_8MMA_AtomIJNS4_4SM904GMMA29MMA_64x64x8_F32TF32TF32_SS_TNILNSN_7ScaleInE1ELSP_1EEEEEENS4_6LayoutINS5_IJSC_SC_SC_EEENS5_IJNSA_ILi0EEESU_SU_EEEEENS5_IJNS4_10UnderscoreESX_SX_EEEEENS4_13SM90_TMA_LOADENS4_14ComposedLayoutINS4_7SwizzleILi3ELi4ELi3EEENS4_18smem_ptr_flag_bitsILi32EEENSS_INS5_IJNSA_ILi8EEENSA_ILi32EEEEEENS5_IJS17_SC_EEEEEEEvNS4_8identityENS4_23SM90_TMA_LOAD_MULTICASTES1B_vS1C_EENS_8epilogue10collective6detail29Sm90TmaWarpSpecializedAdapterINS1G_15DefaultEpilogueISI_SJ_SJ_NS1F_6thread17LinearCombinationISI_Li1EffLNS1K_9ScaleType4KindE0ELNS_15FloatRoundStyleE2ESI_EENS1_15EpilogueDefaultEEEEEvvEEEEvNT_6ParamsE:
	.zero		1664


//--------------------- SYMBOLS --------------------------

	.type		.nv.reservedSmem.offset0,@object
	.size		.nv.reservedSmem.offset0,0x4
	.type		__assertfail,@function
